// auto-generated by cutlass_sweep.gemm — config: {"arch": "sm_90", "cluster_m": 1, "cluster_n": 1, "dtype": "fp16", "dtype_b": "fp16", "layout": "nt", "stages": 0, "tile_k": 32, "tile_m": 256, "tile_n": 80}
#include "cutlass/cutlass.h"
#include "cutlass/gemm/collective/collective_builder.hpp"
#include "cutlass/gemm/device/gemm_universal_adapter.h"
#include "cutlass/gemm/kernel/gemm_universal.hpp"
#include "cutlass/epilogue/collective/collective_builder.hpp"

using ElemA = cutlass::half_t;
using ElemB = cutlass::half_t;
using ElemCD = cutlass::half_t;
using Acc  = float;
using TileShape    = cute::Shape<cute::_256, cute::_80, cute::_32>;
using ClusterShape = cute::Shape<cute::_1, cute::_1, cute::_1>;

using CollectiveEpilogue = typename cutlass::epilogue::collective::CollectiveBuilder<
    cutlass::arch::Sm90, cutlass::arch::OpClassTensorOp,
    TileShape, ClusterShape,
    cutlass::epilogue::collective::EpilogueTileAuto,
    Acc, Acc,
    ElemCD, cutlass::layout::RowMajor, 128 / cutlass::sizeof_bits<ElemCD>::value,
    ElemCD, cutlass::layout::RowMajor, 128 / cutlass::sizeof_bits<ElemCD>::value,
    cutlass::epilogue::collective::EpilogueScheduleAuto
  >::CollectiveOp;

using CollectiveMainloop = typename cutlass::gemm::collective::CollectiveBuilder<
    cutlass::arch::Sm90, cutlass::arch::OpClassTensorOp,
    ElemA, cutlass::layout::RowMajor, 128 / cutlass::sizeof_bits<ElemA>::value,
    ElemB, cutlass::layout::ColumnMajor, 128 / cutlass::sizeof_bits<ElemB>::value,
    Acc,
    TileShape, ClusterShape,
    cutlass::gemm::collective::StageCountAutoCarveout<static_cast<int>(sizeof(typename CollectiveEpilogue::SharedStorage))>,
    cutlass::gemm::collective::KernelScheduleAuto
  >::CollectiveOp;

using GemmKernel = cutlass::gemm::kernel::GemmUniversal<
    cute::Shape<int,int,int,int>,
    CollectiveMainloop,
    CollectiveEpilogue
>;
using Gemm = cutlass::gemm::device::GemmUniversalAdapter<GemmKernel>;

// Force the device kernel symbol into the cubin without needing a host main.
auto* _anchor = &cutlass::device_kernel<GemmKernel>;


// ===== COMPILED SASS (sm_90a) =====

	.target	sm_90a

	.elftype	@"ET_EXEC"


//--------------------- .note.nv.tkinfo           --------------------------
	.section	.note.nv.tkinfo,"",@"SHT_NOTE"
	.sectionflags	@"SHF_NOTE_NV_TKINFO"
	.tkinfo
        /*0018*/ 	.word	0x00000002
        /*0030*/ 	.string	""
        /*0030*/ 	.string	"ptxas"
        /*0030*/ 	.string	"Cuda compilation tools, release 13.0, V13.0.88"
        /*0030*/ 	.string	"Build cuda_13.0.r13.0/compiler.36424714_0"
        /*0030*/ 	.string	"-arch sm_90a -m 64 "



//--------------------- .note.nv.cuinfo           --------------------------
	.section	.note.nv.cuinfo,"",@"SHT_NOTE"
	.sectionflags	@"SHF_NOTE_NV_CUINFO"
        /*0018*/ 	.short	0x0002
        /*001a*/ 	.short	0x005a
        /*001c*/ 	.short	0x0082
	.zero		2


//--------------------- .nv.info                  --------------------------
	.section	.nv.info,"",@"SHT_CUDA_INFO"
	.align	4


	//----- nvinfo : EIATTR_REGCOUNT
	.align		4
        /*0000*/ 	.byte	0x04, 0x2f
        /*0002*/ 	.short	(.L_15 - .L_14)
	.align		4
.L_14:
        /*0004*/ 	.word	index@(_ZN7cutlass13device_kernelINS_4gemm6kernel13GemmUniversalIN4cute5tupleIJiiiiEEENS1_10collective13CollectiveMmaINS1_34MainloopSm90TmaGmmaWarpSpecializedILi10ENS5_IJNS4_1CILi1EEESB_SB_EEENS1_35KernelTmaWarpSpecializedCooperativeEEENS5_IJNSA_ILi256EEENSA_ILi80EEENSA_ILi32EEEEEENS_6half_tENS5_IJlSB_lEEESJ_SK_NS4_8TiledMMAINS4_8MMA_AtomIJNS4_4SM904GMMA25MMA_64x16x16_F32F16F16_SSILNSO_5MajorE0ELSQ_0ELNSO_7ScaleInE1ELSR_1EEEEEENS4_6LayoutINS5_IJNSA_ILi2EEESB_SB_EEENS5_IJSB_NSA_ILi0EEESX_EEEEENS5_IJNS4_10UnderscoreES10_S10_EEEEENS4_13SM90_TMA_LOADENS4_14ComposedLayoutINS4_7SwizzleILi2ELi4ELi3EEENS4_18smem_ptr_flag_bitsILi16EEENSU_INS5_IJNSA_ILi8EEESH_EEENS5_IJSH_SB_EEEEEEEvNS4_8identityES13_S1D_vS1E_EENS_8epilogue10collective6detail29Sm90TmaWarpSpecializedAdapterINS1H_15DefaultEpilogueISJ_SK_SK_NS1G_6thread17LinearCombinationISJ_Li1EffLNS1L_9ScaleType4KindE0ELNS_15FloatRoundStyleE2ESJ_EENS1_15EpilogueDefaultEEEEEvvEEEEvNT_6ParamsE)
        /*0008*/ 	.word	0x000000a8


	//----- nvinfo : EIATTR_FRAME_SIZE
	.align		4
.L_15:
        /*000c*/ 	.byte	0x04, 0x11
        /*000e*/ 	.short	(.L_17 - .L_16)
	.align		4
.L_16:
        /*0010*/ 	.word	index@(_ZN7cutlass13device_kernelINS_4gemm6kernel13GemmUniversalIN4cute5tupleIJiiiiEEENS1_10collective13CollectiveMmaINS1_34MainloopSm90TmaGmmaWarpSpecializedILi10ENS5_IJNS4_1CILi1EEESB_SB_EEENS1_35KernelTmaWarpSpecializedCooperativeEEENS5_IJNSA_ILi256EEENSA_ILi80EEENSA_ILi32EEEEEENS_6half_tENS5_IJlSB_lEEESJ_SK_NS4_8TiledMMAINS4_8MMA_AtomIJNS4_4SM904GMMA25MMA_64x16x16_F32F16F16_SSILNSO_5MajorE0ELSQ_0ELNSO_7ScaleInE1ELSR_1EEEEEENS4_6LayoutINS5_IJNSA_ILi2EEESB_SB_EEENS5_IJSB_NSA_ILi0EEESX_EEEEENS5_IJNS4_10UnderscoreES10_S10_EEEEENS4_13SM90_TMA_LOADENS4_14ComposedLayoutINS4_7SwizzleILi2ELi4ELi3EEENS4_18smem_ptr_flag_bitsILi16EEENSU_INS5_IJNSA_ILi8EEESH_EEENS5_IJSH_SB_EEEEEEEvNS4_8identityES13_S1D_vS1E_EENS_8epilogue10collective6detail29Sm90TmaWarpSpecializedAdapterINS1H_15DefaultEpilogueISJ_SK_SK_NS1G_6thread17LinearCombinationISJ_Li1EffLNS1L_9ScaleType4KindE0ELNS_15FloatRoundStyleE2ESJ_EENS1_15EpilogueDefaultEEEEEvvEEEEvNT_6ParamsE)
        /*0014*/ 	.word	0x00000000


	//----- nvinfo : EIATTR_MIN_STACK_SIZE
	.align		4
.L_17:
        /*0018*/ 	.byte	0x04, 0x12
        /*001a*/ 	.short	(.L_19 - .L_18)
	.align		4
.L_18:
        /*001c*/ 	.word	index@(_ZN7cutlass13device_kernelINS_4gemm6kernel13GemmUniversalIN4cute5tupleIJiiiiEEENS1_10collective13CollectiveMmaINS1_34MainloopSm90TmaGmmaWarpSpecializedILi10ENS5_IJNS4_1CILi1EEESB_SB_EEENS1_35KernelTmaWarpSpecializedCooperativeEEENS5_IJNSA_ILi256EEENSA_ILi80EEENSA_ILi32EEEEEENS_6half_tENS5_IJlSB_lEEESJ_SK_NS4_8TiledMMAINS4_8MMA_AtomIJNS4_4SM904GMMA25MMA_64x16x16_F32F16F16_SSILNSO_5MajorE0ELSQ_0ELNSO_7ScaleInE1ELSR_1EEEEEENS4_6LayoutINS5_IJNSA_ILi2EEESB_SB_EEENS5_IJSB_NSA_ILi0EEESX_EEEEENS5_IJNS4_10UnderscoreES10_S10_EEEEENS4_13SM90_TMA_LOADENS4_14ComposedLayoutINS4_7SwizzleILi2ELi4ELi3EEENS4_18smem_ptr_flag_bitsILi16EEENSU_INS5_IJNSA_ILi8EEESH_EEENS5_IJSH_SB_EEEEEEEvNS4_8identityES13_S1D_vS1E_EENS_8epilogue10collective6detail29Sm90TmaWarpSpecializedAdapterINS1H_15DefaultEpilogueISJ_SK_SK_NS1G_6thread17LinearCombinationISJ_Li1EffLNS1L_9ScaleType4KindE0ELNS_15FloatRoundStyleE2ESJ_EENS1_15EpilogueDefaultEEEEEvvEEEEvNT_6ParamsE)
        /*0020*/ 	.word	0x00000000
.L_19:


//--------------------- .nv.compat                --------------------------
	.section	.nv.compat,"",@"SHT_CUDA_COMPAT_INFO"
	.align	4
        /*0000*/ 	.byte	0x02, 0x09, 0x01, 0x00, 0x02, 0x02, 0x04, 0x00, 0x02, 0x05, 0x05, 0x00, 0x03, 0x07, 0x01, 0x01
        /*0010*/ 	.byte	0x02, 0x03, 0x01, 0x00, 0x02, 0x06, 0x01, 0x00, 0x04, 0x0b, 0x08, 0x00, 0x00, 0x00, 0x00, 0x00
        /*0020*/ 	.byte	0x00, 0x00, 0x00, 0x00


//--------------------- .nv.info._ZN7cutlass13device_kernelINS_4gemm6kernel13GemmUniversalIN4cute5tupleIJiiiiEEENS1_10collective13CollectiveMmaINS1_34MainloopSm90TmaGmmaWarpSpecializedILi10ENS5_IJNS4_1CILi1EEESB_SB_EEENS1_35KernelTmaWarpSpecializedCooperativeEEENS5_IJNSA_ILi256EEENSA_ILi80EEENSA_ILi32EEEEEENS_6half_tENS5_IJlSB_lEEESJ_SK_NS4_8TiledMMAINS4_8MMA_AtomIJNS4_4SM904GMMA25MMA_64x16x16_F32F16F16_SSILNSO_5MajorE0ELSQ_0ELNSO_7ScaleInE1ELSR_1EEEEEENS4_6LayoutINS5_IJNSA_ILi2EEESB_SB_EEENS5_IJSB_NSA_ILi0EEESX_EEEEENS5_IJNS4_10UnderscoreES10_S10_EEEEENS4_13SM90_TMA_LOADENS4_14ComposedLayoutINS4_7SwizzleILi2ELi4ELi3EEENS4_18smem_ptr_flag_bitsILi16EEENSU_INS5_IJNSA_ILi8EEESH_EEENS5_IJSH_SB_EEEEEEEvNS4_8identityES13_S1D_vS1E_EENS_8epilogue10collective6detail29Sm90TmaWarpSpecializedAdapterINS1H_15DefaultEpilogueISJ_SK_SK_NS1G_6thread17LinearCombinationISJ_Li1EffLNS1L_9ScaleType4KindE0ELNS_15FloatRoundStyleE2ESJ_EENS1_15EpilogueDefaultEEEEEvvEEEEvNT_6ParamsE --------------------------
	.section	.nv.info._ZN7cutlass13device_kernelINS_4gemm6kernel13GemmUniversalIN4cute5tupleIJiiiiEEENS1_10collective13CollectiveMmaINS1_34MainloopSm90TmaGmmaWarpSpecializedILi10ENS5_IJNS4_1CILi1EEESB_SB_EEENS1_35KernelTmaWarpSpecializedCooperativeEEENS5_IJNSA_ILi256EEENSA_ILi80EEENSA_ILi32EEEEEENS_6half_tENS5_IJlSB_lEEESJ_SK_NS4_8TiledMMAINS4_8MMA_AtomIJNS4_4SM904GMMA25MMA_64x16x16_F32F16F16_SSILNSO_5MajorE0ELSQ_0ELNSO_7ScaleInE1ELSR_1EEEEEENS4_6LayoutINS5_IJNSA_ILi2EEESB_SB_EEENS5_IJSB_NSA_ILi0EEESX_EEEEENS5_IJNS4_10UnderscoreES10_S10_EEEEENS4_13SM90_TMA_LOADENS4_14ComposedLayoutINS4_7SwizzleILi2ELi4ELi3EEENS4_18smem_ptr_flag_bitsILi16EEENSU_INS5_IJNSA_ILi8EEESH_EEENS5_IJSH_SB_EEEEEEEvNS4_8identityES13_S1D_vS1E_EENS_8epilogue10collective6detail29Sm90TmaWarpSpecializedAdapterINS1H_15DefaultEpilogueISJ_SK_SK_NS1G_6thread17LinearCombinationISJ_Li1EffLNS1L_9ScaleType4KindE0ELNS_15FloatRoundStyleE2ESJ_EENS1_15EpilogueDefaultEEEEEvvEEEEvNT_6ParamsE,"",@"SHT_CUDA_INFO"
	.sectionflags	@""
	.align	4


	//----- nvinfo : EIATTR_CUDA_API_VERSION
	.align		4
        /*0000*/ 	.byte	0x04, 0x37
        /*0002*/ 	.short	(.L_21 - .L_20)
.L_20:
        /*0004*/ 	.word	0x00000082


	//----- nvinfo : EIATTR_KPARAM_INFO
	.align		4
.L_21:
        /*0008*/ 	.byte	0x04, 0x17
        /*000a*/ 	.short	(.L_23 - .L_22)
.L_22:
        /*000c*/ 	.word	0x00000000
        /*0010*/ 	.short	0x0000
        /*0012*/ 	.short	0x0070
        /*0014*/ 	.byte	0x00, 0xf0, 0x01, 0x10


	//----- nvinfo : EIATTR_SPARSE_MMA_MASK
	.align		4
.L_23:
        /*0018*/ 	.byte	0x03, 0x50
        /*001a*/ 	.short	0x0000


	//----- nvinfo : EIATTR_MAXREG_COUNT
	.align		4
        /*001c*/ 	.byte	0x03, 0x1b
        /*001e*/ 	.short	0x00a8


	//----- nvinfo : EIATTR_NUM_BARRIERS
	.align		4
        /*0020*/ 	.byte	0x02, 0x4c
        /*0022*/ 	.byte	0x01
	.zero		1


	//----- nvinfo : EIATTR_EXTERNS
	.align		4
        /*0024*/ 	.byte	0x04, 0x0f
        /*0026*/ 	.short	(.L_25 - .L_24)


	//   ....[0]....
	.align		4
.L_24:
        /*0028*/ 	.word	index@(__assertfail)


	//----- nvinfo : EIATTR_MERCURY_ISA_VERSION
	.align		4
.L_25:
        /*002c*/ 	.byte	0x03, 0x5f
        /*002e*/ 	.short	0x0101


	//----- nvinfo : EIATTR_INT_WARP_WIDE_INSTR_OFFSETS
	.align		4
        /*0030*/ 	.byte	0x04, 0x31
        /*0032*/ 	.short	(.L_27 - .L_26)


	//   ....[0]....
.L_26:
        /*0034*/ 	.word	0x000004a0


	//   ....[1]....
        /*0038*/ 	.word	0x000004d0


	//   ....[2]....
        /*003c*/ 	.word	0x000005b0


	//----- nvinfo : EIATTR_COOP_GROUP_MASK_REGIDS
	.align		4
.L_27:
        /*0040*/ 	.byte	0x04, 0x29
        /*0042*/ 	.short	(.L_29 - .L_28)


	//   ....[0]....
.L_28:
        /*0044*/ 	.word	0xffffffff


	//   ....[1]....
        /*0048*/ 	.word	0xffffffff


	//   ....[2]....
        /*004c*/ 	.word	0xffffffff


	//   ....[3]....
        /*0050*/ 	.word	0xffffffff


	//   ....[4]....
        /*0054*/ 	.word	0xffffffff


	//----- nvinfo : EIATTR_COOP_GROUP_INSTR_OFFSETS
	.align		4
.L_29:
        /*0058*/ 	.byte	0x04, 0x28
        /*005a*/ 	.short	(.L_31 - .L_30)


	//   ....[0]....
.L_30:
        /*005c*/ 	.word	0x00000060


	//   ....[1]....
        /*0060*/ 	.word	0x00000070


	//   ....[2]....
        /*0064*/ 	.word	0x00000130


	//   ....[3]....
        /*0068*/ 	.word	0x000003b0


	//   ....[4]....
        /*006c*/ 	.word	0x00001060


	//----- nvinfo : EIATTR_REG_RECONFIG
	.align		4
.L_31:
        /*0070*/ 	.byte	0x01, 0x54
	.zero		2


	//----- nvinfo : EIATTR_SYSCALL_OFFSETS
	.align		4
        /*0074*/ 	.byte	0x04, 0x46
        /*0076*/ 	.short	(.L_33 - .L_32)


	//   ....[0]....
.L_32:
        /*0078*/ 	.word	0x00001220


	//----- nvinfo : EIATTR_MBARRIER_INSTR_OFFSETS
	.align		4
.L_33:
        /*007c*/ 	.byte	0x04, 0x39
        /*007e*/ 	.short	(.L_35 - .L_34)


	//   ....[0]....
.L_34:
        /*0080*/ 	.word	0x00000250
        /*0084*/ 	.word	0x000000ff
        /*0088*/ 	.word	0x00000000
        /*008c*/ 	.short	0x0100
        /*008e*/ 	.byte	0x08
	.zero		1


	//   ....[1]....
        /*0090*/ 	.word	0x00000260
        /*0094*/ 	.word	0x000000ff
        /*0098*/ 	.word	0x00000050
        /*009c*/ 	.short	0x0100
        /*009e*/ 	.byte	0x08
	.zero		1


	//   ....[2]....
        /*00a0*/ 	.word	0x00000270
        /*00a4*/ 	.word	0x000000ff
        /*00a8*/ 	.word	0x00000008
        /*00ac*/ 	.short	0x0100
        /*00ae*/ 	.byte	0x08
	.zero		1


	//   ....[3]....
        /*00b0*/ 	.word	0x00000280
        /*00b4*/ 	.word	0x000000ff
        /*00b8*/ 	.word	0x00000058
        /*00bc*/ 	.short	0x0100
        /*00be*/ 	.byte	0x08
	.zero		1


	//   ....[4]....
        /*00c0*/ 	.word	0x00000290
        /*00c4*/ 	.word	0x000000ff
        /*00c8*/ 	.word	0x00000010
        /*00cc*/ 	.short	0x0100
        /*00ce*/ 	.byte	0x08
	.zero		1


	//   ....[5]....
        /*00d0*/ 	.word	0x000002a0
        /*00d4*/ 	.word	0x000000ff
        /*00d8*/ 	.word	0x00000060
        /*00dc*/ 	.short	0x0100
        /*00de*/ 	.byte	0x08
	.zero		1


	//   ....[6]....
        /*00e0*/ 	.word	0x000002b0
        /*00e4*/ 	.word	0x000000ff
        /*00e8*/ 	.word	0x00000018
        /*00ec*/ 	.short	0x0100
        /*00ee*/ 	.byte	0x08
	.zero		1


	//   ....[7]....
        /*00f0*/ 	.word	0x000002c0
        /*00f4*/ 	.word	0x000000ff
        /*00f8*/ 	.word	0x00000068
        /*00fc*/ 	.short	0x0100
        /*00fe*/ 	.byte	0x08
	.zero		1


	//   ....[8]....
        /*0100*/ 	.word	0x000002d0
        /*0104*/ 	.word	0x000000ff
        /*0108*/ 	.word	0x00000020
        /*010c*/ 	.short	0x0100
        /*010e*/ 	.byte	0x08
	.zero		1


	//   ....[9]....
        /*0110*/ 	.word	0x000002e0
        /*0114*/ 	.word	0x000000ff
        /*0118*/ 	.word	0x00000070
        /*011c*/ 	.short	0x0100
        /*011e*/ 	.byte	0x08
	.zero		1


	//   ....[10]....
        /*0120*/ 	.word	0x000002f0
        /*0124*/ 	.word	0x000000ff
        /*0128*/ 	.word	0x00000028
        /*012c*/ 	.short	0x0100
        /*012e*/ 	.byte	0x08
	.zero		1


	//   ....[11]....
        /*0130*/ 	.word	0x00000300
        /*0134*/ 	.word	0x000000ff
        /*0138*/ 	.word	0x00000078
        /*013c*/ 	.short	0x0100
        /*013e*/ 	.byte	0x08
	.zero		1


	//   ....[12]....
        /*0140*/ 	.word	0x00000310
        /*0144*/ 	.word	0x000000ff
        /*0148*/ 	.word	0x00000030
        /*014c*/ 	.short	0x0100
        /*014e*/ 	.byte	0x08
	.zero		1


	//   ....[13]....
        /*0150*/ 	.word	0x00000320
        /*0154*/ 	.word	0x000000ff
        /*0158*/ 	.word	0x00000080
        /*015c*/ 	.short	0x0100
        /*015e*/ 	.byte	0x08
	.zero		1


	//   ....[14]....
        /*0160*/ 	.word	0x00000330
        /*0164*/ 	.word	0x000000ff
        /*0168*/ 	.word	0x00000038
        /*016c*/ 	.short	0x0100
        /*016e*/ 	.byte	0x08
	.zero		1


	//   ....[15]....
        /*0170*/ 	.word	0x00000340
        /*0174*/ 	.word	0x000000ff
        /*0178*/ 	.word	0x00000088
        /*017c*/ 	.short	0x0100
        /*017e*/ 	.byte	0x08
	.zero		1


	//   ....[16]....
        /*0180*/ 	.word	0x00000350
        /*0184*/ 	.word	0x000000ff
        /*0188*/ 	.word	0x00000040
        /*018c*/ 	.short	0x0100
        /*018e*/ 	.byte	0x08
	.zero		1


	//   ....[17]....
        /*0190*/ 	.word	0x00000360
        /*0194*/ 	.word	0x000000ff
        /*0198*/ 	.word	0x00000090
        /*019c*/ 	.short	0x0100
        /*019e*/ 	.byte	0x08
	.zero		1


	//   ....[18]....
        /*01a0*/ 	.word	0x00000370
        /*01a4*/ 	.word	0x000000ff
        /*01a8*/ 	.word	0x00000048
        /*01ac*/ 	.short	0x0100
        /*01ae*/ 	.byte	0x08
	.zero		1


	//   ....[19]....
        /*01b0*/ 	.word	0x00000380
        /*01b4*/ 	.word	0x000000ff
        /*01b8*/ 	.word	0x00000098
        /*01bc*/ 	.short	0x0100
        /*01be*/ 	.byte	0x08
	.zero		1


	//   ....[20]....
        /*01c0*/ 	.word	0x00000620
        /*01c4*/ 	.word	0x000000ff
        /*01c8*/ 	.word	0x000000b0
        /*01cc*/ 	.short	0x0100
        /*01ce*/ 	.byte	0x06
	.zero		1


	//   ....[21]....
        /*01d0*/ 	.word	0x00000680
        /*01d4*/ 	.word	0x000000ff
        /*01d8*/ 	.word	0x000000b8
        /*01dc*/ 	.short	0x0100
        /*01de*/ 	.byte	0x06
	.zero		1


	//   ....[22]....
        /*01e0*/ 	.word	0x000012a0
        /*01e4*/ 	.word	0x00000003
        /*01e8*/ 	.word	0x00000000
        /*01ec*/ 	.short	0x010a
        /*01ee*/ 	.byte	0x3f
	.zero		1


	//   ....[23]....
        /*01f0*/ 	.word	0x000012e0
        /*01f4*/ 	.word	0x00000003
        /*01f8*/ 	.word	0x00000000
        /*01fc*/ 	.short	0x010a
        /*01fe*/ 	.byte	0x3f
	.zero		1


	//   ....[24]....
        /*0200*/ 	.word	0x00001c30
        /*0204*/ 	.word	0x000000ff
        /*0208*/ 	.word	0x00000000
        /*020c*/ 	.short	0x010a
        /*020e*/ 	.byte	0x08
	.zero		1


	//   ....[25]....
        /*0210*/ 	.word	0x00001c70
        /*0214*/ 	.word	0x000000ff
        /*0218*/ 	.word	0x00000000
        /*021c*/ 	.short	0x010a
        /*021e*/ 	.byte	0x08
	.zero		1


	//   ....[26]....
        /*0220*/ 	.word	0x000024b0
        /*0224*/ 	.word	0x000000ff
        /*0228*/ 	.word	0x00000000
        /*022c*/ 	.short	0x0101
        /*022e*/ 	.byte	0x08
	.zero		1


	//   ....[27]....
        /*0230*/ 	.word	0x00002660
        /*0234*/ 	.word	0x00000000
        /*0238*/ 	.word	0x00000000
        /*023c*/ 	.short	0x0101
        /*023e*/ 	.byte	0x3f
	.zero		1


	//   ....[28]....
        /*0240*/ 	.word	0x00008940
        /*0244*/ 	.word	0x0000000e
        /*0248*/ 	.word	0x00000050
        /*024c*/ 	.short	0x010a
        /*024e*/ 	.byte	0x3f
	.zero		1


	//   ....[29]....
        /*0250*/ 	.word	0x00008cc0
        /*0254*/ 	.word	0x00000006
        /*0258*/ 	.word	0x000000b8
        /*025c*/ 	.short	0x0101
        /*025e*/ 	.byte	0x3f
	.zero		1


	//   ....[30]....
        /*0260*/ 	.word	0x000093f0
        /*0264*/ 	.word	0x00000007
        /*0268*/ 	.word	0x00000000
        /*026c*/ 	.short	0x010a
        /*026e*/ 	.byte	0x3f
	.zero		1


	//   ....[31]....
        /*0270*/ 	.word	0x00009470
        /*0274*/ 	.word	0x00000009
        /*0278*/ 	.word	0x00000000
        /*027c*/ 	.short	0x010a
        /*027e*/ 	.byte	0x3f
	.zero		1


	//   ....[32]....
        /*0280*/ 	.word	0x00009500
        /*0284*/ 	.word	0x00000006
        /*0288*/ 	.word	0x00000000
        /*028c*/ 	.short	0x010a
        /*028e*/ 	.byte	0x3f
	.zero		1


	//   ....[33]....
        /*0290*/ 	.word	0x00009590
        /*0294*/ 	.word	0x00000009
        /*0298*/ 	.word	0x00000000
        /*029c*/ 	.short	0x010a
        /*029e*/ 	.byte	0x3f
	.zero		1


	//   ....[34]....
        /*02a0*/ 	.word	0x00009620
        /*02a4*/ 	.word	0x00000006
        /*02a8*/ 	.word	0x00000000
        /*02ac*/ 	.short	0x010a
        /*02ae*/ 	.byte	0x3f
	.zero		1


	//   ....[35]....
        /*02b0*/ 	.word	0x000096b0
        /*02b4*/ 	.word	0x00000009
        /*02b8*/ 	.word	0x00000000
        /*02bc*/ 	.short	0x010a
        /*02be*/ 	.byte	0x3f
	.zero		1


	//   ....[36]....
        /*02c0*/ 	.word	0x00009740
        /*02c4*/ 	.word	0x00000006
        /*02c8*/ 	.word	0x00000000
        /*02cc*/ 	.short	0x010a
        /*02ce*/ 	.byte	0x3f
	.zero		1


	//   ....[37]....
        /*02d0*/ 	.word	0x000097d0
        /*02d4*/ 	.word	0x00000009
        /*02d8*/ 	.word	0x00000000
        /*02dc*/ 	.short	0x010a
        /*02de*/ 	.byte	0x3f
	.zero		1


	//   ....[38]....
        /*02e0*/ 	.word	0x00009860
        /*02e4*/ 	.word	0x00000006
        /*02e8*/ 	.word	0x00000000
        /*02ec*/ 	.short	0x010a
        /*02ee*/ 	.byte	0x3f
	.zero		1


	//   ....[39]....
        /*02f0*/ 	.word	0x000098f0
        /*02f4*/ 	.word	0x00000003
        /*02f8*/ 	.word	0x00000000
        /*02fc*/ 	.short	0x010a
        /*02fe*/ 	.byte	0x3f
	.zero		1


	//   ....[40]....
        /*0300*/ 	.word	0x00009950
        /*0304*/ 	.word	0x00000003
        /*0308*/ 	.word	0x00000000
        /*030c*/ 	.short	0x010a
        /*030e*/ 	.byte	0x3f
	.zero		1


	//   ....[41]....
        /*0310*/ 	.word	0x000099b0
        /*0314*/ 	.word	0x00000005
        /*0318*/ 	.word	0x00000000
        /*031c*/ 	.short	0x010a
        /*031e*/ 	.byte	0x3f
	.zero		1


	//   ....[42]....
        /*0320*/ 	.word	0x00009a80
        /*0324*/ 	.word	0x0000000e
        /*0328*/ 	.word	0x00000050
        /*032c*/ 	.short	0x010a
        /*032e*/ 	.byte	0x3f
	.zero		1


	//   ....[43]....
        /*0330*/ 	.word	0x00009b50
        /*0334*/ 	.word	0x00000007
        /*0338*/ 	.word	0x00000000
        /*033c*/ 	.short	0x010a
        /*033e*/ 	.byte	0x3f
	.zero		1


	//   ....[44]....
        /*0340*/ 	.word	0x00009ba0
        /*0344*/ 	.word	0x00000009
        /*0348*/ 	.word	0x00000000
        /*034c*/ 	.short	0x010a
        /*034e*/ 	.byte	0x3f
	.zero		1


	//   ....[45]....
        /*0350*/ 	.word	0x00009bf0
        /*0354*/ 	.word	0x00000006
        /*0358*/ 	.word	0x00000000
        /*035c*/ 	.short	0x010a
        /*035e*/ 	.byte	0x3f
	.zero		1


	//   ....[46]....
        /*0360*/ 	.word	0x00009c40
        /*0364*/ 	.word	0x00000009
        /*0368*/ 	.word	0x00000000
        /*036c*/ 	.short	0x010a
        /*036e*/ 	.byte	0x3f
	.zero		1


	//   ....[47]....
        /*0370*/ 	.word	0x00009c90
        /*0374*/ 	.word	0x00000006
        /*0378*/ 	.word	0x00000000
        /*037c*/ 	.short	0x010a
        /*037e*/ 	.byte	0x3f
	.zero		1


	//   ....[48]....
        /*0380*/ 	.word	0x00009ce0
        /*0384*/ 	.word	0x00000009
        /*0388*/ 	.word	0x00000000
        /*038c*/ 	.short	0x010a
        /*038e*/ 	.byte	0x3f
	.zero		1


	//   ....[49]....
        /*0390*/ 	.word	0x00009d30
        /*0394*/ 	.word	0x00000006
        /*0398*/ 	.word	0x00000000
        /*039c*/ 	.short	0x010a
        /*039e*/ 	.byte	0x3f
	.zero		1


	//   ....[50]....
        /*03a0*/ 	.word	0x00009d80
        /*03a4*/ 	.word	0x00000009
        /*03a8*/ 	.word	0x00000000
        /*03ac*/ 	.short	0x010a
        /*03ae*/ 	.byte	0x3f
	.zero		1


	//   ....[51]....
        /*03b0*/ 	.word	0x00009dd0
        /*03b4*/ 	.word	0x00000006
        /*03b8*/ 	.word	0x00000000
        /*03bc*/ 	.short	0x010a
        /*03be*/ 	.byte	0x3f
	.zero		1


	//----- nvinfo : EIATTR_NUM_MBARRIERS
	.align		4
.L_35:
        /*03c0*/ 	.byte	0x03, 0x38
        /*03c2*/ 	.short	0x0016


	//----- nvinfo : EIATTR_EXIT_INSTR_OFFSETS
	.align		4
        /*03c4*/ 	.byte	0x04, 0x1c
        /*03c6*/ 	.short	(.L_37 - .L_36)


	//   ....[0]....
.L_36:
        /*03c8*/ 	.word	0x000006d0


	//   ....[1]....
        /*03cc*/ 	.word	0x00000f90


	//   ....[2]....
        /*03d0*/ 	.word	0x00007fb0


	//   ....[3]....
        /*03d4*/ 	.word	0x000085e0


	//   ....[4]....
        /*03d8*/ 	.word	0x00009940


	//----- nvinfo : EIATTR_MAX_THREADS
	.align		4
.L_37:
        /*03dc*/ 	.byte	0x04, 0x05
        /*03de*/ 	.short	(.L_39 - .L_38)
.L_38:
        /*03e0*/ 	.word	0x00000180
        /*03e4*/ 	.word	0x00000001
        /*03e8*/ 	.word	0x00000001


	//----- nvinfo : EIATTR_CRS_STACK_SIZE
	.align		4
.L_39:
        /*03ec*/ 	.byte	0x04, 0x1e
        /*03ee*/ 	.short	(.L_41 - .L_40)
.L_40:
        /*03f0*/ 	.word	0x00000000


	//----- nvinfo : EIATTR_CBANK_PARAM_SIZE
	.align		4
.L_41:
        /*03f4*/ 	.byte	0x03, 0x19
        /*03f6*/ 	.short	0x0470


	//----- nvinfo : EIATTR_PARAM_CBANK
	.align		4
        /*03f8*/ 	.byte	0x04, 0x0a
        /*03fa*/ 	.short	(.L_43 - .L_42)
	.align		4
.L_42:
        /*03fc*/ 	.word	index@(.nv.constant0._ZN7cutlass13device_kernelINS_4gemm6kernel13GemmUniversalIN4cute5tupleIJiiiiEEENS1_10collective13CollectiveMmaINS1_34MainloopSm90TmaGmmaWarpSpecializedILi10ENS5_IJNS4_1CILi1EEESB_SB_EEENS1_35KernelTmaWarpSpecializedCooperativeEEENS5_IJNSA_ILi256EEENSA_ILi80EEENSA_ILi32EEEEEENS_6half_tENS5_IJlSB_lEEESJ_SK_NS4_8TiledMMAINS4_8MMA_AtomIJNS4_4SM904GMMA25MMA_64x16x16_F32F16F16_SSILNSO_5MajorE0ELSQ_0ELNSO_7ScaleInE1ELSR_1EEEEEENS4_6LayoutINS5_IJNSA_ILi2EEESB_SB_EEENS5_IJSB_NSA_ILi0EEESX_EEEEENS5_IJNS4_10UnderscoreES10_S10_EEEEENS4_13SM90_TMA_LOADENS4_14ComposedLayoutINS4_7SwizzleILi2ELi4ELi3EEENS4_18smem_ptr_flag_bitsILi16EEENSU_INS5_IJNSA_ILi8EEESH_EEENS5_IJSH_SB_EEEEEEEvNS4_8identityES13_S1D_vS1E_EENS_8epilogue10collective6detail29Sm90TmaWarpSpecializedAdapterINS1H_15DefaultEpilogueISJ_SK_SK_NS1G_6thread17LinearCombinationISJ_Li1EffLNS1L_9ScaleType4KindE0ELNS_15FloatRoundStyleE2ESJ_EENS1_15EpilogueDefaultEEEEEvvEEEEvNT_6ParamsE)
        /*0400*/ 	.short	0x0210
        /*0402*/ 	.short	0x0470


	//----- nvinfo : EIATTR_SW_WAR
	.align		4
.L_43:
        /*0404*/ 	.byte	0x04, 0x36
        /*0406*/ 	.short	(.L_45 - .L_44)
.L_44:
        /*0408*/ 	.word	0x00000008
.L_45:


//--------------------- .nv.callgraph             --------------------------
	.section	.nv.callgraph,"",@"SHT_CUDA_CALLGRAPH"
	.align	4
	.sectionentsize	8
	.align		4
        /*0000*/ 	.word	0x00000000
	.align		4
        /*0004*/ 	.word	0xffffffff
	.align		4
        /*0008*/ 	.word	index@(_ZN7cutlass13device_kernelINS_4gemm6kernel13GemmUniversalIN4cute5tupleIJiiiiEEENS1_10collective13CollectiveMmaINS1_34MainloopSm90TmaGmmaWarpSpecializedILi10ENS5_IJNS4_1CILi1EEESB_SB_EEENS1_35KernelTmaWarpSpecializedCooperativeEEENS5_IJNSA_ILi256EEENSA_ILi80EEENSA_ILi32EEEEEENS_6half_tENS5_IJlSB_lEEESJ_SK_NS4_8TiledMMAINS4_8MMA_AtomIJNS4_4SM904GMMA25MMA_64x16x16_F32F16F16_SSILNSO_5MajorE0ELSQ_0ELNSO_7ScaleInE1ELSR_1EEEEEENS4_6LayoutINS5_IJNSA_ILi2EEESB_SB_EEENS5_IJSB_NSA_ILi0EEESX_EEEEENS5_IJNS4_10UnderscoreES10_S10_EEEEENS4_13SM90_TMA_LOADENS4_14ComposedLayoutINS4_7SwizzleILi2ELi4ELi3EEENS4_18smem_ptr_flag_bitsILi16EEENSU_INS5_IJNSA_ILi8EEESH_EEENS5_IJSH_SB_EEEEEEEvNS4_8identityES13_S1D_vS1E_EENS_8epilogue10collective6detail29Sm90TmaWarpSpecializedAdapterINS1H_15DefaultEpilogueISJ_SK_SK_NS1G_6thread17LinearCombinationISJ_Li1EffLNS1L_9ScaleType4KindE0ELNS_15FloatRoundStyleE2ESJ_EENS1_15EpilogueDefaultEEEEEvvEEEEvNT_6ParamsE)
	.align		4
        /*000c*/ 	.word	index@(__assertfail)
	.align		4
        /*0010*/ 	.word	0x00000000
	.align		4
        /*0014*/ 	.word	0xfffffffe
	.align		4
        /*0018*/ 	.word	0x00000000
	.align		4
        /*001c*/ 	.word	0xfffffffd
	.align		4
        /*0020*/ 	.word	0x00000000
	.align		4
        /*0024*/ 	.word	0xfffffffc


//--------------------- .nv.constant4             --------------------------
	.section	.nv.constant4,"a",@progbits
	.align	8
	.align		8
.nv.constant4:
        /*0000*/ 	.dword	__assertfail
	.align		8
        /*0008*/ 	.dword	__unnamed_1
	.align		8
        /*0010*/ 	.dword	_ZN39_INTERNAL_d0cf2469_4_k_cu_5462bb1b_43154cuda3std3__45__cpo5beginE
	.align		8
        /*0018*/ 	.dword	_ZN39_INTERNAL_d0cf2469_4_k_cu_5462bb1b_43154cuda3std3__45__cpo3endE
	.align		8
        /*0020*/ 	.dword	_ZN39_INTERNAL_d0cf2469_4_k_cu_5462bb1b_43154cuda3std3__45__cpo6cbeginE
	.align		8
        /*0028*/ 	.dword	_ZN39_INTERNAL_d0cf2469_4_k_cu_5462bb1b_43154cuda3std3__45__cpo4cendE
	.align		8
        /*0030*/ 	.dword	_ZN39_INTERNAL_d0cf2469_4_k_cu_5462bb1b_43154cuda3std3__441_GLOBAL__N__d0cf2469_4_k_cu_5462bb1b_43156ignoreE
	.align		8
        /*0038*/ 	.dword	_ZN39_INTERNAL_d0cf2469_4_k_cu_5462bb1b_43154cuda3std3__419piecewise_constructE
	.align		8
        /*0040*/ 	.dword	_ZN39_INTERNAL_d0cf2469_4_k_cu_5462bb1b_43154cuda3std3__48in_placeE
	.align		8
        /*0048*/ 	.dword	_ZN39_INTERNAL_d0cf2469_4_k_cu_5462bb1b_43154cuda3std6ranges3__45__cpo4swapE
	.align		8
        /*0050*/ 	.dword	_ZN39_INTERNAL_d0cf2469_4_k_cu_5462bb1b_43154cuda3std6ranges3__45__cpo9iter_moveE
	.align		8
        /*0058*/ 	.dword	_ZN39_INTERNAL_d0cf2469_4_k_cu_5462bb1b_43154cute7productE
	.align		8
        /*0060*/ 	.dword	_ZN39_INTERNAL_d0cf2469_4_k_cu_5462bb1b_43154cute1_E
	.align		8
        /*0068*/ 	.dword	$str$22
	.align		8
        /*0070*/ 	.dword	$str$23


//--------------------- .text._ZN7cutlass13device_kernelINS_4gemm6kernel13GemmUniversalIN4cute5tupleIJiiiiEEENS1_10collective13CollectiveMmaINS1_34MainloopSm90TmaGmmaWarpSpecializedILi10ENS5_IJNS4_1CILi1EEESB_SB_EEENS1_35KernelTmaWarpSpecializedCooperativeEEENS5_IJNSA_ILi256EEENSA_ILi80EEENSA_ILi32EEEEEENS_6half_tENS5_IJlSB_lEEESJ_SK_NS4_8TiledMMAINS4_8MMA_AtomIJNS4_4SM904GMMA25MMA_64x16x16_F32F16F16_SSILNSO_5MajorE0ELSQ_0ELNSO_7ScaleInE1ELSR_1EEEEEENS4_6LayoutINS5_IJNSA_ILi2EEESB_SB_EEENS5_IJSB_NSA_ILi0EEESX_EEEEENS5_IJNS4_10UnderscoreES10_S10_EEEEENS4_13SM90_TMA_LOADENS4_14ComposedLayoutINS4_7SwizzleILi2ELi4ELi3EEENS4_18smem_ptr_flag_bitsILi16EEENSU_INS5_IJNSA_ILi8EEESH_EEENS5_IJSH_SB_EEEEEEEvNS4_8identityES13_S1D_vS1E_EENS_8epilogue10collective6detail29Sm90TmaWarpSpecializedAdapterINS1H_15DefaultEpilogueISJ_SK_SK_NS1G_6thread17LinearCombinationISJ_Li1EffLNS1L_9ScaleType4KindE0ELNS_15FloatRoundStyleE2ESJ_EENS1_15EpilogueDefaultEEEEEvvEEEEvNT_6ParamsE --------------------------
	.section	.text._ZN7cutlass13device_kernelINS_4gemm6kernel13GemmUniversalIN4cute5tupleIJiiiiEEENS1_10collective13CollectiveMmaINS1_34MainloopSm90TmaGmmaWarpSpecializedILi10ENS5_IJNS4_1CILi1EEESB_SB_EEENS1_35KernelTmaWarpSpecializedCooperativeEEENS5_IJNSA_ILi256EEENSA_ILi80EEENSA_ILi32EEEEEENS_6half_tENS5_IJlSB_lEEESJ_SK_NS4_8TiledMMAINS4_8MMA_AtomIJNS4_4SM904GMMA25MMA_64x16x16_F32F16F16_SSILNSO_5MajorE0ELSQ_0ELNSO_7ScaleInE1ELSR_1EEEEEENS4_6LayoutINS5_IJNSA_ILi2EEESB_SB_EEENS5_IJSB_NSA_ILi0EEESX_EEEEENS5_IJNS4_10UnderscoreES10_S10_EEEEENS4_13SM90_TMA_LOADENS4_14ComposedLayoutINS4_7SwizzleILi2ELi4ELi3EEENS4_18smem_ptr_flag_bitsILi16EEENSU_INS5_IJNSA_ILi8EEESH_EEENS5_IJSH_SB_EEEEEEEvNS4_8identityES13_S1D_vS1E_EENS_8epilogue10collective6detail29Sm90TmaWarpSpecializedAdapterINS1H_15DefaultEpilogueISJ_SK_SK_NS1G_6thread17LinearCombinationISJ_Li1EffLNS1L_9ScaleType4KindE0ELNS_15FloatRoundStyleE2ESJ_EENS1_15EpilogueDefaultEEEEEvvEEEEvNT_6ParamsE,"ax",@progbits
	.align	128
.text._ZN7cutlass13device_kernelINS_4gemm6kernel13GemmUniversalIN4cute5tupleIJiiiiEEENS1_10collective13CollectiveMmaINS1_34MainloopSm90TmaGmmaWarpSpecializedILi10ENS5_IJNS4_1CILi1EEESB_SB_EEENS1_35KernelTmaWarpSpecializedCooperativeEEENS5_IJNSA_ILi256EEENSA_ILi80EEENSA_ILi32EEEEEENS_6half_tENS5_IJlSB_lEEESJ_SK_NS4_8TiledMMAINS4_8MMA_AtomIJNS4_4SM904GMMA25MMA_64x16x16_F32F16F16_SSILNSO_5MajorE0ELSQ_0ELNSO_7ScaleInE1ELSR_1EEEEEENS4_6LayoutINS5_IJNSA_ILi2EEESB_SB_EEENS5_IJSB_NSA_ILi0EEESX_EEEEENS5_IJNS4_10UnderscoreES10_S10_EEEEENS4_13SM90_TMA_LOADENS4_14ComposedLayoutINS4_7SwizzleILi2ELi4ELi3EEENS4_18smem_ptr_flag_bitsILi16EEENSU_INS5_IJNSA_ILi8EEESH_EEENS5_IJSH_SB_EEEEEEEvNS4_8identityES13_S1D_vS1E_EENS_8epilogue10collective6detail29Sm90TmaWarpSpecializedAdapterINS1H_15DefaultEpilogueISJ_SK_SK_NS1G_6thread17LinearCombinationISJ_Li1EffLNS1L_9ScaleType4KindE0ELNS_15FloatRoundStyleE2ESJ_EENS1_15EpilogueDefaultEEEEEvvEEEEvNT_6ParamsE:
        .type           _ZN7cutlass13device_kernelINS_4gemm6kernel13GemmUniversalIN4cute5tupleIJiiiiEEENS1_10collective13CollectiveMmaINS1_34MainloopSm90TmaGmmaWarpSpecializedILi10ENS5_IJNS4_1CILi1EEESB_SB_EEENS1_35KernelTmaWarpSpecializedCooperativeEEENS5_IJNSA_ILi256EEENSA_ILi80EEENSA_ILi32EEEEEENS_6half_tENS5_IJlSB_lEEESJ_SK_NS4_8TiledMMAINS4_8MMA_AtomIJNS4_4SM904GMMA25MMA_64x16x16_F32F16F16_SSILNSO_5MajorE0ELSQ_0ELNSO_7ScaleInE1ELSR_1EEEEEENS4_6LayoutINS5_IJNSA_ILi2EEESB_SB_EEENS5_IJSB_NSA_ILi0EEESX_EEEEENS5_IJNS4_10UnderscoreES10_S10_EEEEENS4_13SM90_TMA_LOADENS4_14ComposedLayoutINS4_7SwizzleILi2ELi4ELi3EEENS4_18smem_ptr_flag_bitsILi16EEENSU_INS5_IJNSA_ILi8EEESH_EEENS5_IJSH_SB_EEEEEEEvNS4_8identityES13_S1D_vS1E_EENS_8epilogue10collective6detail29Sm90TmaWarpSpecializedAdapterINS1H_15DefaultEpilogueISJ_SK_SK_NS1G_6thread17LinearCombinationISJ_Li1EffLNS1L_9ScaleType4KindE0ELNS_15FloatRoundStyleE2ESJ_EENS1_15EpilogueDefaultEEEEEvvEEEEvNT_6ParamsE,@function
        .size           _ZN7cutlass13device_kernelINS_4gemm6kernel13GemmUniversalIN4cute5tupleIJiiiiEEENS1_10collective13CollectiveMmaINS1_34MainloopSm90TmaGmmaWarpSpecializedILi10ENS5_IJNS4_1CILi1EEESB_SB_EEENS1_35KernelTmaWarpSpecializedCooperativeEEENS5_IJNSA_ILi256EEENSA_ILi80EEENSA_ILi32EEEEEENS_6half_tENS5_IJlSB_lEEESJ_SK_NS4_8TiledMMAINS4_8MMA_AtomIJNS4_4SM904GMMA25MMA_64x16x16_F32F16F16_SSILNSO_5MajorE0ELSQ_0ELNSO_7ScaleInE1ELSR_1EEEEEENS4_6LayoutINS5_IJNSA_ILi2EEESB_SB_EEENS5_IJSB_NSA_ILi0EEESX_EEEEENS5_IJNS4_10UnderscoreES10_S10_EEEEENS4_13SM90_TMA_LOADENS4_14ComposedLayoutINS4_7SwizzleILi2ELi4ELi3EEENS4_18smem_ptr_flag_bitsILi16EEENSU_INS5_IJNSA_ILi8EEESH_EEENS5_IJSH_SB_EEEEEEEvNS4_8identityES13_S1D_vS1E_EENS_8epilogue10collective6detail29Sm90TmaWarpSpecializedAdapterINS1H_15DefaultEpilogueISJ_SK_SK_NS1G_6thread17LinearCombinationISJ_Li1EffLNS1L_9ScaleType4KindE0ELNS_15FloatRoundStyleE2ESJ_EENS1_15EpilogueDefaultEEEEEvvEEEEvNT_6ParamsE,(.L_x_237 - _ZN7cutlass13device_kernelINS_4gemm6kernel13GemmUniversalIN4cute5tupleIJiiiiEEENS1_10collective13CollectiveMmaINS1_34MainloopSm90TmaGmmaWarpSpecializedILi10ENS5_IJNS4_1CILi1EEESB_SB_EEENS1_35KernelTmaWarpSpecializedCooperativeEEENS5_IJNSA_ILi256EEENSA_ILi80EEENSA_ILi32EEEEEENS_6half_tENS5_IJlSB_lEEESJ_SK_NS4_8TiledMMAINS4_8MMA_AtomIJNS4_4SM904GMMA25MMA_64x16x16_F32F16F16_SSILNSO_5MajorE0ELSQ_0ELNSO_7ScaleInE1ELSR_1EEEEEENS4_6LayoutINS5_IJNSA_ILi2EEESB_SB_EEENS5_IJSB_NSA_ILi0EEESX_EEEEENS5_IJNS4_10UnderscoreES10_S10_EEEEENS4_13SM90_TMA_LOADENS4_14ComposedLayoutINS4_7SwizzleILi2ELi4ELi3EEENS4_18smem_ptr_flag_bitsILi16EEENSU_INS5_IJNSA_ILi8EEESH_EEENS5_IJSH_SB_EEEEEEEvNS4_8identityES13_S1D_vS1E_EENS_8epilogue10collective6detail29Sm90TmaWarpSpecializedAdapterINS1H_15DefaultEpilogueISJ_SK_SK_NS1G_6thread17LinearCombinationISJ_Li1EffLNS1L_9ScaleType4KindE0ELNS_15FloatRoundStyleE2ESJ_EENS1_15EpilogueDefaultEEEEEvvEEEEvNT_6ParamsE)
        .other          _ZN7cutlass13device_kernelINS_4gemm6kernel13GemmUniversalIN4cute5tupleIJiiiiEEENS1_10collective13CollectiveMmaINS1_34MainloopSm90TmaGmmaWarpSpecializedILi10ENS5_IJNS4_1CILi1EEESB_SB_EEENS1_35KernelTmaWarpSpecializedCooperativeEEENS5_IJNSA_ILi256EEENSA_ILi80EEENSA_ILi32EEEEEENS_6half_tENS5_IJlSB_lEEESJ_SK_NS4_8TiledMMAINS4_8MMA_AtomIJNS4_4SM904GMMA25MMA_64x16x16_F32F16F16_SSILNSO_5MajorE0ELSQ_0ELNSO_7ScaleInE1ELSR_1EEEEEENS4_6LayoutINS5_IJNSA_ILi2EEESB_SB_EEENS5_IJSB_NSA_ILi0EEESX_EEEEENS5_IJNS4_10UnderscoreES10_S10_EEEEENS4_13SM90_TMA_LOADENS4_14ComposedLayoutINS4_7SwizzleILi2ELi4ELi3EEENS4_18smem_ptr_flag_bitsILi16EEENSU_INS5_IJNSA_ILi8EEESH_EEENS5_IJSH_SB_EEEEEEEvNS4_8identityES13_S1D_vS1E_EENS_8epilogue10collective6detail29Sm90TmaWarpSpecializedAdapterINS1H_15DefaultEpilogueISJ_SK_SK_NS1G_6thread17LinearCombinationISJ_Li1EffLNS1L_9ScaleType4KindE0ELNS_15FloatRoundStyleE2ESJ_EENS1_15EpilogueDefaultEEEEEvvEEEEvNT_6ParamsE,@"STO_CUDA_ENTRY STV_DEFAULT"
_ZN7cutlass13device_kernelINS_4gemm6kernel13GemmUniversalIN4cute5tupleIJiiiiEEENS1_10collective13CollectiveMmaINS1_34MainloopSm90TmaGmmaWarpSpecializedILi10ENS5_IJNS4_1CILi1EEESB_SB_EEENS1_35KernelTmaWarpSpecializedCooperativeEEENS5_IJNSA_ILi256EEENSA_ILi80EEENSA_ILi32EEEEEENS_6half_tENS5_IJlSB_lEEESJ_SK_NS4_8TiledMMAINS4_8MMA_AtomIJNS4_4SM904GMMA25MMA_64x16x16_F32F16F16_SSILNSO_5MajorE0ELSQ_0ELNSO_7ScaleInE1ELSR_1EEEEEENS4_6LayoutINS5_IJNSA_ILi2EEESB_SB_EEENS5_IJSB_NSA_ILi0EEESX_EEEEENS5_IJNS4_10UnderscoreES10_S10_EEEEENS4_13SM90_TMA_LOADENS4_14ComposedLayoutINS4_7SwizzleILi2ELi4ELi3EEENS4_18smem_ptr_flag_bitsILi16EEENSU_INS5_IJNSA_ILi8EEESH_EEENS5_IJSH_SB_EEEEEEEvNS4_8identityES13_S1D_vS1E_EENS_8epilogue10collective6detail29Sm90TmaWarpSpecializedAdapterINS1H_15DefaultEpilogueISJ_SK_SK_NS1G_6thread17LinearCombinationISJ_Li1EffLNS1L_9ScaleType4KindE0ELNS_15FloatRoundStyleE2ESJ_EENS1_15EpilogueDefaultEEEEEvvEEEEvNT_6ParamsE:
[----:B------:R-:W0:Y:S01]  /*0000*/  LDC R1, c[0x0][0x28] ;  /* 0x00000a00ff017b82 */ /* 0x000e220000000800 */
[----:B------:R-:W1:Y:S01]  /*0010*/  S2R R18, SR_TID.X ;  /* 0x0000000000127919 */ /* 0x000e620000002100 */
[----:B------:R-:W-:Y:S01]  /*0020*/  ELECT P0, URZ, PT ;  /* 0x00000000003f782f */ /* 0x000fe20003800000 */
[----:B------:R-:W-:Y:S01]  /*0030*/  BSSY B0, `(.L_x_0) ;  /* 0x000000f000007945 */ /* 0x000fe20003800000 */
[--C-:B-1----:R-:W-:Y:S02]  /*0040*/  SHF.R.U32.HI R0, RZ, 0x5, R18.reuse ;  /* 0x00000005ff007819 */ /* 0x102fe40000011612 */
[----:B------:R-:W-:-:S03]  /*0050*/  SHF.R.U32.HI R22, RZ, 0x7, R18 ;  /* 0x00000007ff167819 */ /* 0x000fc60000011612 */
[----:B------:R-:W1:Y:S04]  /*0060*/  SHFL.IDX PT, R5, R0, RZ, 0x1f ;  /* 0x00001fff00057589 */ /* 0x000e6800000e0000 */
[----:B------:R2:W3:Y:S01]  /*0070*/  SHFL.IDX PT, R8, R22, RZ, 0x1f ;  /* 0x00001fff16087589 */ /* 0x0004e200000e0000 */
[----:B-1----:R-:W-:-:S13]  /*0080*/  ISETP.NE.OR P0, PT, R5, RZ, !P0 ;  /* 0x000000ff0500720c */ /* 0x002fda0004705670 */
[----:B0-23--:R-:W-:Y:S05]  /*0090*/  @P0 BRA `(.L_x_1) ;  /* 0x0000000000200947 */ /* 0x00dfea0003800000 */
[----:B------:R-:W-:Y:S02]  /*00a0*/  ULDC.64 UR4, c[0x0][0x198] ;  /* 0x0000660000047ab9 */ /* 0x000fe40000000a00 */
[----:B------:R-:W-:Y:S02]  /*00b0*/  UIADD3 UR6, UP0, UR4, 0xf0, URZ ;  /* 0x000000f004067890 */ /* 0x000fe4000ff1e03f */
[----:B------:R-:W-:Y:S02]  /*00c0*/  UIADD3 UR4, UP1, UR4, 0x1f0, URZ ;  /* 0x000001f004047890 */ /* 0x000fe4000ff3e03f */
[----:B------:R-:W-:Y:S02]  /*00d0*/  UIADD3.X UR7, URZ, UR5, URZ, UP0, !UPT ;  /* 0x000000053f077290 */ /* 0x000fe400087fe43f */
[----:B------:R-:W-:-:S07]  /*00e0*/  UIADD3.X UR5, URZ, UR5, URZ, UP1, !UPT ;  /* 0x000000053f057290 */ /* 0x000fce0008ffe43f */
[----:B------:R0:W-:Y:S02]  /*00f0*/  UTMACCTL.PF [UR6] ;  /* 0x00000000060079b9 */ /* 0x0001e40008040000 */
[----:B------:R0:W-:Y:S02]  /*0100*/  UTMACCTL.PF [UR4] ;  /* 0x00000000040079b9 */ /* 0x0001e40008040000 */
[----:B0-----:R-:W-:Y:S01]  /*0110*/  NOP ;  /* 0x0000000000007918 */ /* 0x001fe20000000000 */
.L_x_1:
[----:B------:R-:W-:Y:S05]  /*0120*/  BSYNC B0 ;  /* 0x0000000000007941 */ /* 0x000fea0003800000 */
.L_x_0:
[----:B------:R-:W0:Y:S02]  /*0130*/  SHFL.IDX PT, R2, R0, RZ, 0x1f ;  /* 0x00001fff00027589 */ /* 0x000e2400000e0000 */
[----:B0-----:R-:W-:-:S13]  /*0140*/  ISETP.NE.AND P0, PT, R2, RZ, PT ;  /* 0x000000ff0200720c */ /* 0x001fda0003f05270 */
[----:B------:R-:W-:Y:S05]  /*0150*/  @P0 BRA `(.L_x_2) ;  /* 0x0000000000940947 */ /* 0x000fea0003800000 */
[----:B------:R-:W-:Y:S01]  /*0160*/  ELECT P0, URZ, PT ;  /* 0x00000000003f782f */ /* 0x000fe20003800000 */
[----:B------:R-:W-:-:S12]  /*0170*/  BSSY B0, `(.L_x_2) ;  /* 0x0000023000007945 */ /* 0x000fd80003800000 */
[----:B------:R-:W-:Y:S05]  /*0180*/  @!P0 BRA `(.L_x_3) ;  /* 0x0000000000848947 */ /* 0x000fea0003800000 */
[----:B------:R-:W0:Y:S01]  /*0190*/  S2UR UR8, SR_CgaCtaId ;  /* 0x00000000000879c3 */ /* 0x000e220000008800 */
[----:B------:R-:W-:Y:S01]  /*01a0*/  UMOV UR4, 0x400 ;  /* 0x0000040000047882 */ /* 0x000fe20000000000 */
[----:B------:R-:W-:Y:S01]  /*01b0*/  UMOV UR5, 0x1 ;  /* 0x0000000100057882 */ /* 0x000fe20000000000 */
[----:B------:R-:W-:Y:S02]  /*01c0*/  UMOV UR6, 0x100 ;  /* 0x0000010000067882 */ /* 0x000fe40000000000 */
[----:B------:R-:W-:-:S04]  /*01d0*/  UIADD3 UR6, -UR6, 0x100000, URZ ;  /* 0x0010000006067890 */ /* 0x000fc8000fffe13f */
[----:B------:R-:W-:Y:S02]  /*01e0*/  USHF.L.U32 UR7, UR6, 0xb, URZ ;  /* 0x0000000b06077899 */ /* 0x000fe4000800063f */
[----:B------:R-:W-:Y:S02]  /*01f0*/  USHF.L.U32 UR6, UR6, 0x1, URZ ;  /* 0x0000000106067899 */ /* 0x000fe4000800063f */
[----:B0-----:R-:W-:Y:S02]  /*0200*/  ULEA UR8, UR8, UR4, 0x18 ;  /* 0x0000000408087291 */ /* 0x001fe4000f8ec03f */
[----:B------:R-:W-:-:S04]  /*0210*/  UIADD3 UR4, -UR5, 0x100000, URZ ;  /* 0x0010000005047890 */ /* 0x000fc8000fffe13f */
[----:B------:R-:W-:Y:S02]  /*0220*/  USHF.L.U32 UR5, UR4, 0xb, URZ ;  /* 0x0000000b04057899 */ /* 0x000fe4000800063f */
[----:B------:R-:W-:Y:S01]  /*0230*/  USHF.L.U32 UR4, UR4, 0x1, URZ ;  /* 0x0000000104047899 */ /* 0x000fe2000800063f */
[----:B------:R-:W0:Y:S11]  /*0240*/  FENCE.VIEW.ASYNC.S ;  /* 0x00000000000073c6 */ /* 0x000e360000000000 */
[----:B0-----:R0:W1:Y:S01]  /*0250*/  SYNCS.EXCH.64 URZ, [UR8], UR4 ;  /* 0x00000004083f75b2 */ /* 0x0010620008000100 */
[----:B------:R0:W2:Y:S01]  /*0260*/  SYNCS.EXCH.64 URZ, [UR8+0x50], UR6 ;  /* 0x00005006083f75b2 */ /* 0x0000a20008000100 */
[----:B------:R0:W3:Y:S01]  /*0270*/  SYNCS.EXCH.64 URZ, [UR8+0x8], UR4 ;  /* 0x00000804083f75b2 */ /* 0x0000e20008000100 */
[----:B------:R0:W4:Y:S01]  /*0280*/  SYNCS.EXCH.64 URZ, [UR8+0x58], UR6 ;  /* 0x00005806083f75b2 */ /* 0x0001220008000100 */
[----:B------:R0:W0:Y:S01]  /*0290*/  SYNCS.EXCH.64 URZ, [UR8+0x10], UR4 ;  /* 0x00001004083f75b2 */ /* 0x0000220008000100 */
        /* <DEDUP_REMOVED lines=15> */
[----:B------:R-:W-:Y:S01]  /*0390*/  NOP ;  /* 0x0000000000007918 */ /* 0x000fe20000000000 */
.L_x_3:
[----:B0-----:R-:W-:Y:S05]  /*03a0*/  BSYNC B0 ;  /* 0x0000000000007941 */ /* 0x001fea0003800000 */
.L_x_2:
[----:B------:R-:W0:Y:S01]  /*03b0*/  SHFL.IDX PT, R0, R0, RZ, 0x1f ;  /* 0x00001fff00007589 */ /* 0x000e2200000e0000 */
[----:B------:R-:W-:Y:S01]  /*03c0*/  ELECT P0, URZ, PT ;  /* 0x00000000003f782f */ /* 0x000fe20003800000 */
[----:B------:R-:W5:Y:S01]  /*03d0*/  LDC R2, c[0x0][0x65c] ;  /* 0x00019700ff027b82 */ /* 0x000f620000000800 */
[----:B------:R-:W-:Y:S01]  /*03e0*/  SHF.R.S32.HI R6, RZ, 0x1f, R5 ;  /* 0x0000001fff067819 */ /* 0x000fe20000011405 */
[----:B------:R-:W1:Y:S01]  /*03f0*/  S2R R3, SR_CTAID.Y ;  /* 0x0000000000037919 */ /* 0x000e620000002600 */
[----:B------:R-:W-:Y:S01]  /*0400*/  UMOV UR4, 0x20 ;  /* 0x0000002000047882 */ /* 0x000fe20000000000 */
[----:B------:R-:W-:Y:S01]  /*0410*/  ISETP.NE.AND P2, PT, R8, RZ, PT ;  /* 0x000000ff0800720c */ /* 0x000fe20003f45270 */
[----:B------:R-:W-:Y:S01]  /*0420*/  NOP ;  /* 0x0000000000007918 */ /* 0x000fe20000000000 */
[----:B------:R-:W2:Y:S01]  /*0430*/  S2R R4, SR_CTAID.X ;  /* 0x0000000000047919 */ /* 0x000ea20000002500 */
[----:B------:R-:W-:Y:S01]  /*0440*/  LEA.HI R6, R6, R5, RZ, 0x2 ;  /* 0x0000000506067211 */ /* 0x000fe200078f10ff */
[----:B------:R-:W-:Y:S01]  /*0450*/  NOP ;  /* 0x0000000000007918 */ /* 0x000fe20000000000 */
[----:B0-----:R-:W-:-:S02]  /*0460*/  ISETP.NE.OR P0, PT, R0, RZ, !P0 ;  /* 0x000000ff0000720c */ /* 0x001fc40004705670 */
[----:B-----5:R-:W-:-:S04]  /*0470*/  ISETP.NE.AND P3, PT, R2, 0x1, PT ;  /* 0x000000010200780c */ /* 0x020fc80003f65270 */
[----:B------:R-:W-:Y:S02]  /*0480*/  P2R R0, PR, RZ, 0x8 ;  /* 0x00000008ff007803 */ /* 0x000fe40000000000 */
[----:B------:R-:W-:-:S05]  /*0490*/  LOP3.LUT R0, R6, 0xfffffffc, RZ, 0xc0, !PT ;  /* 0xfffffffc06007812 */ /* 0x000fca00078ec0ff */
[----:B------:R-:W-:Y:S01]  /*04a0*/  VOTEU.ALL UP0, P0 ;  /* 0x00000000003f7886 */ /* 0x000fe20000000000 */
[----:B------:R-:W-:Y:S01]  /*04b0*/  IMAD.IADD R0, R5, 0x1, -R0 ;  /* 0x0000000105007824 */ /* 0x000fe200078e0a00 */
[----:B------:R-:W2:Y:S01]  /*04c0*/  @P3 LDC R17, c[0x0][0x10] ;  /* 0x00000400ff113b82 */ /* 0x000ea20000000800 */
[----:B------:R-:W-:Y:S01]  /*04d0*/  VOTEU.ALL UP1, P0 ;  /* 0x00000000003f7886 */ /* 0x000fe20000020000 */
[----:B-1----:R-:W-:Y:S01]  /*04e0*/  @P3 IMAD.MOV.U32 R6, RZ, RZ, R3 ;  /* 0x000000ffff063224 */ /* 0x002fe200078e0003 */
[----:B------:R-:W-:Y:S01]  /*04f0*/  @!UP0 UMOV UR6, 0x400 ;  /* 0x0000040000068882 */ /* 0x000fe20000000000 */
[----:B------:R-:W-:-:S04]  /*0500*/  @!UP0 UIADD3 UR4, -UR4, 0x100000, URZ ;  /* 0x0010000004048890 */ /* 0x000fc8000fffe13f */
[----:B------:R-:W-:Y:S02]  /*0510*/  @!UP0 USHF.L.U32 UR5, UR4, 0xb, URZ ;  /* 0x0000000b04058899 */ /* 0x000fe4000800063f */
[----:B------:R-:W-:Y:S01]  /*0520*/  @!UP0 USHF.L.U32 UR4, UR4, 0x1, URZ ;  /* 0x0000000104048899 */ /* 0x000fe2000800063f */
[----:B------:R-:W-:Y:S02]  /*0530*/  @P3 IMAD.MOV.U32 R7, RZ, RZ, RZ ;  /* 0x000000ffff073224 */ /* 0x000fe400078e00ff */
[----:B------:R-:W-:Y:S01]  /*0540*/  IMAD.MOV.U32 R5, RZ, RZ, RZ ;  /* 0x000000ffff057224 */ /* 0x000fe200078e00ff */
[----:B------:R-:W0:Y:S01]  /*0550*/  @!UP0 S2UR UR7, SR_CgaCtaId ;  /* 0x00000000000789c3 */ /* 0x000e220000008800 */
[----:B------:R-:W-:-:S07]  /*0560*/  @P3 IMAD.MOV.U32 R11, RZ, RZ, RZ ;  /* 0x000000ffff0b3224 */ /* 0x000fce00078e00ff */
[----:B------:R-:W1:Y:S01]  /*0570*/  @!P3 LDC R9, c[0x0][0xc] ;  /* 0x00000300ff09bb82 */ /* 0x000e620000000800 */
[----:B--2---:R-:W-:-:S04]  /*0580*/  @P3 IMAD.WIDE.U32 R16, R4, R17, R6 ;  /* 0x0000001104103225 */ /* 0x004fc800078e0006 */
[----:B------:R-:W-:Y:S01]  /*0590*/  @P3 IMAD.IADD R17, R17, 0x1, R11 ;  /* 0x0000000111113824 */ /* 0x000fe200078e020b */
[----:B0-----:R-:W-:Y:S01]  /*05a0*/  @!UP0 ULEA UR6, UR7, UR6, 0x18 ;  /* 0x0000000607068291 */ /* 0x001fe2000f8ec03f */
[----:B------:R-:W-:Y:S01]  /*05b0*/  VOTEU.ALL UP0, P0 ;  /* 0x00000000003f7886 */ /* 0x000fe20000000000 */
[----:B------:R-:W-:-:S04]  /*05c0*/  ISETP.NE.AND P0, PT, R0, 0x3, PT ;  /* 0x000000030000780c */ /* 0x000fc80003f05270 */
[----:B------:R-:W-:Y:S01]  /*05d0*/  ISETP.EQ.OR P0, PT, R0, RZ, !P0 ;  /* 0x000000ff0000720c */ /* 0x000fe20004702670 */
[----:B-1----:R-:W-:-:S03]  /*05e0*/  @!P3 IMAD.WIDE.U32 R6, R9, R3, R4 ;  /* 0x000000030906b225 */ /* 0x002fc600078e0004 */
[C---:B------:R-:W-:Y:S01]  /*05f0*/  ISETP.EQ.AND P0, PT, R8.reuse, RZ, P0 ;  /* 0x000000ff0800720c */ /* 0x040fe20000702270 */
[----:B------:R-:W-:Y:S01]  /*0600*/  VIADD R8, R8, 0xffffffff ;  /* 0xffffffff08087836 */ /* 0x000fe20000000000 */
[----:B------:R-:W0:Y:S02]  /*0610*/  FENCE.VIEW.ASYNC.S ;  /* 0x00000000000073c6 */ /* 0x000e240000000000 */
[----:B0-----:R0:W3:Y:S01]  /*0620*/  @!UP0 SYNCS.EXCH.64 URZ, [UR6+0xb0], UR4 ;  /* 0x0000b004063f85b2 */ /* 0x0010e20008000100 */
[----:B------:R-:W-:Y:S01]  /*0630*/  @!P3 IMAD.MOV.U32 R16, RZ, RZ, R6 ;  /* 0x000000ffff10b224 */ /* 0x000fe200078e0006 */
[----:B------:R-:W-:Y:S01]  /*0640*/  SEL R19, RZ, 0x1, !P0 ;  /* 0x00000001ff137807 */ /* 0x000fe20004000000 */
[----:B------:R-:W-:Y:S01]  /*0650*/  @!P3 IMAD.MOV.U32 R17, RZ, RZ, R7 ;  /* 0x000000ffff11b224 */ /* 0x000fe200078e0007 */
[----:B------:R-:W-:-:S04]  /*0660*/  ISETP.GE.U32.AND P1, PT, R8, 0x2, PT ;  /* 0x000000020800780c */ /* 0x000fc80003f26070 */
[----:B------:R-:W-:Y:S01]  /*0670*/  SEL R19, R19, 0x2, P1 ;  /* 0x0000000213137807 */ /* 0x000fe20000800000 */
[----:B------:R0:W3:Y:S01]  /*0680*/  @!UP1 SYNCS.EXCH.64 URZ, [UR6+0xb8], UR4 ;  /* 0x0000b804063f95b2 */ /* 0x0000e20008000100 */
[----:B------:R-:W-:Y:S01]  /*0690*/  NOP ;  /* 0x0000000000007918 */ /* 0x000fe20000000000 */
[----:B---34-:R-:W-:Y:S06]  /*06a0*/  BAR.SYNC.DEFER_BLOCKING 0x0 ;  /* 0x0000000000007b1d */ /* 0x018fec0000010000 */
[----:B------:R-:W-:Y:S05]  /*06b0*/  @!P2 BRA `(.L_x_4) ;  /* 0x000000780040a947 */ /* 0x000fea0003800000 */
[----:B------:R-:W-:-:S13]  /*06c0*/  ISETP.GT.U32.AND P0, PT, R8, 0x1, PT ;  /* 0x000000010800780c */ /* 0x000fda0003f04070 */
[----:B0-----:R-:W-:Y:S05]  /*06d0*/  @P0 EXIT ;  /* 0x000000000000094d */ /* 0x001fea0003800000 */
[----:B------:R-:W-:Y:S01]  /*06e0*/  ULDC.64 UR4, c[0x0][0x650] ;  /* 0x0001940000047ab9 */ /* 0x000fe20000000a00 */
[----:B------:R-:W-:Y:S01]  /*06f0*/  PRMT R0, RZ, 0x7610, R0 ;  /* 0x00007610ff007816 */ /* 0x000fe20000000000 */
[----:B------:R-:W-:Y:S01]  /*0700*/  IMAD.MOV.U32 R106, RZ, RZ, -0x1 ;  /* 0xffffffffff6a7424 */ /* 0x000fe200078e00ff */
[----:B------:R-:W-:Y:S01]  /*0710*/  ISETP.GE.U32.AND P0, PT, R16, UR4, PT ;  /* 0x0000000410007c0c */ /* 0x000fe2000bf06070 */
[----:B------:R-:W-:Y:S02]  /*0720*/  IMAD.MOV.U32 R107, RZ, RZ, -0x1 ;  /* 0xffffffffff6b7424 */ /* 0x000fe400078e00ff */
[----:B------:R-:W-:Y:S01]  /*0730*/  IMAD.MOV.U32 R23, RZ, RZ, -0x1 ;  /* 0xffffffffff177424 */ /* 0x000fe200078e00ff */
[----:B------:R-:W-:-:S13]  /*0740*/  ISETP.GE.U32.AND.EX P0, PT, R17, UR5, PT, P0 ;  /* 0x0000000511007c0c */ /* 0x000fda000bf06100 */
[----:B------:R-:W-:Y:S05]  /*0750*/  @P0 BRA `(.L_x_5) ;  /* 0x0000000400540947 */ /* 0x000fea0003800000 */
[----:B------:R-:W0:Y:S01]  /*0760*/  LDC.64 R14, c[0x0][0x628] ;  /* 0x00018a00ff0e7b82 */ /* 0x000e220000000a00 */
[----:B------:R-:W-:Y:S02]  /*0770*/  IMAD.MOV.U32 R6, RZ, RZ, R16 ;  /* 0x000000ffff067224 */ /* 0x000fe400078e0010 */
[----:B------:R-:W-:-:S05]  /*0780*/  IMAD.MOV.U32 R7, RZ, RZ, R17 ;  /* 0x000000ffff077224 */ /* 0x000fca00078e0011 */
[----:B------:R-:W1:Y:S08]  /*0790*/  LDC R0, c[0x0][0x630] ;  /* 0x00018c00ff007b82 */ /* 0x000e700000000800 */
[----:B------:R-:W2:Y:S01]  /*07a0*/  LDC.64 R20, c[0x0][0x620] ;  /* 0x00018800ff147b82 */ /* 0x000ea20000000a00 */
[----:B0-----:R-:W-:-:S04]  /*07b0*/  ISETP.NE.U32.AND P0, PT, R14, RZ, PT ;  /* 0x000000ff0e00720c */ /* 0x001fc80003f05070 */
[----:B------:R-:W-:-:S13]  /*07c0*/  ISETP.NE.AND.EX P0, PT, R15, RZ, PT, P0 ;  /* 0x000000ff0f00720c */ /* 0x000fda0003f05300 */
[----:B-12---:R-:W-:Y:S05]  /*07d0*/  @!P0 BRA `(.L_x_6) ;  /* 0x0000000000288947 */ /* 0x006fea0003800000 */
[----:B------:R-:W0:Y:S02]  /*07e0*/  LDC R11, c[0x0][0x634] ;  /* 0x00018d00ff0b7b82 */ /* 0x000e240000000800 */
[----:B0-----:R-:W-:-:S05]  /*07f0*/  IADD3 R11, P0, R16, R11, RZ ;  /* 0x0000000b100b7210 */ /* 0x001fca0007f1e0ff */
[----:B------:R-:W-:-:S04]  /*0800*/  IMAD.X R13, RZ, RZ, R17, P0 ;  /* 0x000000ffff0d7224 */ /* 0x000fc800000e0611 */
[----:B------:R-:W-:-:S04]  /*0810*/  IMAD.WIDE.U32 R6, R13, R14, RZ ;  /* 0x0000000e0d067225 */ /* 0x000fc800078e00ff */
[----:B------:R-:W-:-:S04]  /*0820*/  IMAD.WIDE.U32 R8, P0, R11, R15, R6 ;  /* 0x0000000f0b087225 */ /* 0x000fc80007800006 */
[----:B------:R-:W-:-:S04]  /*0830*/  IMAD.WIDE.U32 R6, R11, R14, RZ ;  /* 0x0000000e0b067225 */ /* 0x000fc800078e00ff */
[----:B------:R-:W-:Y:S01]  /*0840*/  IMAD.X R11, RZ, RZ, RZ, P0 ;  /* 0x000000ffff0b7224 */ /* 0x000fe200000e06ff */
[----:B------:R-:W-:Y:S01]  /*0850*/  IADD3 RZ, P0, R7, R8, RZ ;  /* 0x0000000807ff7210 */ /* 0x000fe20007f1e0ff */
[----:B------:R-:W-:-:S04]  /*0860*/  IMAD.MOV.U32 R10, RZ, RZ, R9 ;  /* 0x000000ffff0a7224 */ /* 0x000fc800078e0009 */
[----:B------:R-:W-:-:S08]  /*0870*/  IMAD.WIDE.U32.X R6, R13, R15, R10, P0 ;  /* 0x0000000f0d067225 */ /* 0x000fd000000e040a */
.L_x_6:
[-CC-:B------:R-:W-:Y:S01]  /*0880*/  SHF.R.U64 R23, R6, R0.reuse, R7.reuse ;  /* 0x0000000006177219 */ /* 0x180fe20000001207 */
[----:B------:R-:W0:Y:S01]  /*0890*/  LDC R10, c[0x0][0x618] ;  /* 0x00018600ff0a7b82 */ /* 0x000e220000000800 */
[----:B------:R-:W-:Y:S01]  /*08a0*/  SHF.R.U32.HI R5, RZ, R0, R7 ;  /* 0x00000000ff057219 */ /* 0x000fe20000011607 */
[----:B------:R-:W-:Y:S01]  /*08b0*/  ULDC UR4, c[0x0][0x150] ;  /* 0x0000540000047ab9 */ /* 0x000fe20000000800 */
[----:B------:R-:W-:Y:S02]  /*08c0*/  IADD3 R9, P0, RZ, -R23, RZ ;  /* 0x80000017ff097210 */ /* 0x000fe40007f1e0ff */
[----:B------:R-:W-:-:S03]  /*08d0*/  I2FP.F32.U32 R0, R4 ;  /* 0x0000000400007245 */ /* 0x000fc60000201000 */
[----:B------:R-:W1:Y:S01]  /*08e0*/  LDC.64 R28, c[0x0][0x640] ;  /* 0x00019000ff1c7b82 */ /* 0x000e620000000a00 */
[----:B------:R-:W-:Y:S02]  /*08f0*/  IMAD.X R11, RZ, RZ, ~R5, P0 ;  /* 0x000000ffff0b7224 */ /* 0x000fe400000e0e05 */
[----:B------:R-:W-:Y:S01]  /*0900*/  FMUL R0, R0, UR4 ;  /* 0x0000000400007c20 */ /* 0x000fe20008400000 */
[----:B------:R-:W-:Y:S01]  /*0910*/  IMAD.WIDE.U32 R6, R9, R20, R16 ;  /* 0x0000001409067225 */ /* 0x000fe200078e0010 */
[----:B------:R-:W-:-:S03]  /*0920*/  ULDC UR4, c[0x0][0x154] ;  /* 0x0000550000047ab9 */ /* 0x000fc60000000800 */
[----:B------:R-:W-:Y:S01]  /*0930*/  IMAD R8, R11, R20, RZ ;  /* 0x000000140b087224 */ /* 0x000fe200078e02ff */
[----:B------:R-:W2:Y:S01]  /*0940*/  LDC R5, c[0x0][0x144] ;  /* 0x00005100ff057b82 */ /* 0x000ea20000000800 */
[----:B------:R-:W3:Y:S02]  /*0950*/  F2I.U32.TRUNC.NTZ R0, R0 ;  /* 0x0000000000007305 */ /* 0x000ee4000020f000 */
[----:B------:R-:W-:-:S04]  /*0960*/  IMAD R9, R9, R21, R8 ;  /* 0x0000001509097224 */ /* 0x000fc800078e0208 */
[----:B------:R-:W-:Y:S01]  /*0970*/  IMAD.IADD R7, R7, 0x1, R9 ;  /* 0x0000000107077824 */ /* 0x000fe200078e0209 */
[----:B------:R-:W4:Y:S01]  /*0980*/  LDC R12, c[0x0][0x608] ;  /* 0x00018200ff0c7b82 */ /* 0x000f220000000800 */
[----:B------:R-:W-:-:S03]  /*0990*/  IMAD.MOV.U32 R9, RZ, RZ, -0x1 ;  /* 0xffffffffff097424 */ /* 0x000fc600078e00ff */
[-CC-:B0-----:R-:W-:Y:S02]  /*09a0*/  SHF.R.U64 R20, R6, R10.reuse, R7.reuse ;  /* 0x0000000a06147219 */ /* 0x181fe40000001207 */
[----:B------:R-:W-:Y:S02]  /*09b0*/  I2FP.F32.U32 R6, R3 ;  /* 0x0000000300067245 */ /* 0x000fe40000201000 */
[----:B------:R-:W0:Y:S01]  /*09c0*/  LDC R26, c[0x0][0x658] ;  /* 0x00019600ff1a7b82 */ /* 0x000e220000000800 */
[----:B-1----:R-:W-:Y:S01]  /*09d0*/  ISETP.NE.U32.AND P0, PT, R28, RZ, PT ;  /* 0x000000ff1c00720c */ /* 0x002fe20003f05070 */
[----:B---3--:R-:W-:Y:S01]  /*09e0*/  IMAD.MOV R8, RZ, RZ, -R0 ;  /* 0x000000ffff087224 */ /* 0x008fe200078e0a00 */
[----:B------:R-:W-:Y:S01]  /*09f0*/  SHF.R.U32.HI R7, RZ, R10, R7 ;  /* 0x0000000aff077219 */ /* 0x000fe20000011607 */
[----:B------:R-:W-:Y:S01]  /*0a00*/  FMUL R6, R6, UR4 ;  /* 0x0000000406067c20 */ /* 0x000fe20008400000 */
[----:B------:R-:W-:-:S03]  /*0a10*/  ISETP.NE.AND.EX P0, PT, R29, RZ, PT, P0 ;  /* 0x000000ff1d00720c */ /* 0x000fc60003f05300 */
[----:B------:R-:W1:Y:S01]  /*0a20*/  LDC R14, c[0x0][0x148] ;  /* 0x00005200ff0e7b82 */ /* 0x000e620000000800 */
[----:B--2---:R-:W-:-:S07]  /*0a30*/  IMAD R0, R5, R8, R4 ;  /* 0x0000000805007224 */ /* 0x004fce00078e0204 */
[----:B------:R-:W2:Y:S01]  /*0a40*/  LDC R24, c[0x0][0x600] ;  /* 0x00018000ff187b82 */ /* 0x000ea20000000800 */
[-CC-:B----4-:R-:W-:Y:S02]  /*0a50*/  SHF.R.U64 R30, R20, R12.reuse, R7.reuse ;  /* 0x0000000c141e7219 */ /* 0x190fe40000001207 */
[----:B------:R-:W-:Y:S01]  /*0a60*/  SHF.R.U32.HI R5, RZ, R12, R7 ;  /* 0x0000000cff057219 */ /* 0x000fe20000011607 */
[----:B------:R-:W-:Y:S01]  /*0a70*/  IMAD.MOV.U32 R7, RZ, RZ, 0x1 ;  /* 0x00000001ff077424 */ /* 0x000fe200078e00ff */
[----:B------:R3:W4:Y:S03]  /*0a80*/  F2I.U32.TRUNC.NTZ R12, R6 ;  /* 0x00000006000c7305 */ /* 0x000726000020f000 */
[----:B------:R-:W1:Y:S01]  /*0a90*/  LDC R15, c[0x0][0x648] ;  /* 0x00019200ff0f7b82 */ /* 0x000e620000000800 */
[-C--:B0-----:R-:W-:Y:S02]  /*0aa0*/  SHF.L.U32 R4, R9, R26.reuse, RZ ;  /* 0x0000001a09047219 */ /* 0x081fe400000006ff */
[----:B------:R-:W-:-:S02]  /*0ab0*/  SHF.R.U64 R32, R30, R26, R5 ;  /* 0x0000001a1e207219 */ /* 0x000fc40000001205 */
[----:B------:R-:W-:Y:S02]  /*0ac0*/  LOP3.LUT R11, RZ, R4, RZ, 0x33, !PT ;  /* 0x00000004ff0b7212 */ /* 0x000fe400078e33ff */
[-C--:B------:R-:W-:Y:S01]  /*0ad0*/  SHF.R.U32.HI R5, RZ, R26.reuse, R5 ;  /* 0x0000001aff057219 */ /* 0x080fe20000011605 */
[----:B------:R-:W0:Y:S01]  /*0ae0*/  LDC R21, c[0x0][0x638] ;  /* 0x00018e00ff157b82 */ /* 0x000e220000000800 */
[----:B------:R-:W-:Y:S01]  /*0af0*/  SHF.L.U32 R10, R7, R26, RZ ;  /* 0x0000001a070a7219 */ /* 0x000fe200000006ff */
[----:B------:R-:W-:-:S06]  /*0b00*/  IMAD.MOV.U32 R4, RZ, RZ, R32 ;  /* 0x000000ffff047224 */ /* 0x000fcc00078e0020 */
[----:B------:R-:W0:Y:S01]  /*0b10*/  LDC R106, c[0x0][0x610] ;  /* 0x00018400ff6a7b82 */ /* 0x000e220000000800 */
[----:B---34-:R-:W-:Y:S05]  /*0b20*/  @!P0 BRA `(.L_x_7) ;  /* 0x0000000000288947 */ /* 0x018fea0003800000 */
[----:B------:R-:W3:Y:S02]  /*0b30*/  LDC R9, c[0x0][0x64c] ;  /* 0x00019300ff097b82 */ /* 0x000ee40000000800 */
[----:B---3--:R-:W-:-:S05]  /*0b40*/  IADD3 R9, P0, R32, R9, RZ ;  /* 0x0000000920097210 */ /* 0x008fca0007f1e0ff */
        /* <DEDUP_REMOVED lines=8> */
.L_x_7:
[----:B-1----:R-:W-:Y:S01]  /*0bd0*/  SHF.R.U64 R4, R4, R15, R5 ;  /* 0x0000000f04047219 */ /* 0x002fe20000001205 */
[----:B--2---:R-:W-:Y:S01]  /*0be0*/  VIADD R5, R24, 0xffffffff ;  /* 0xffffffff18057836 */ /* 0x004fe20000000000 */
[----:B------:R-:W-:Y:S01]  /*0bf0*/  LOP3.LUT R11, R30, R11, RZ, 0xc0, !PT ;  /* 0x0000000b1e0b7212 */ /* 0x000fe200078ec0ff */
[----:B------:R-:W-:Y:S02]  /*0c00*/  IMAD.MOV R12, RZ, RZ, -R12 ;  /* 0x000000ffff0c7224 */ /* 0x000fe400078e0a0c */
[----:B------:R-:W-:Y:S01]  /*0c10*/  IMAD.MOV R6, RZ, RZ, -R4 ;  /* 0x000000ffff067224 */ /* 0x000fe200078e0a04 */
[----:B------:R-:W-:Y:S01]  /*0c20*/  LOP3.LUT R5, R20, R5, RZ, 0xc0, !PT ;  /* 0x0000000514057212 */ /* 0x000fe200078ec0ff */
[----:B------:R-:W-:Y:S02]  /*0c30*/  @P3 IMAD R0, R14, R12, R3 ;  /* 0x0000000c0e003224 */ /* 0x000fe400078e0203 */
[----:B------:R-:W-:Y:S02]  /*0c40*/  IMAD R11, R10, R4, R11 ;  /* 0x000000040a0b7224 */ /* 0x000fe400078e020b */
[----:B0-----:R-:W-:-:S02]  /*0c50*/  IMAD R3, R6, R21, R32 ;  /* 0x0000001506037224 */ /* 0x001fc400078e0220 */
[----:B------:R-:W-:Y:S02]  /*0c60*/  IMAD R106, R11, R106, R0 ;  /* 0x0000006a0b6a7224 */ /* 0x000fe400078e0200 */
[----:B------:R-:W-:Y:S02]  /*0c70*/  IMAD R3, R3, R24, R5 ;  /* 0x0000001803037224 */ /* 0x000fe400078e0205 */
[----:B------:R-:W-:-:S03]  /*0c80*/  IMAD.MOV.U32 R0, RZ, RZ, 0x1 ;  /* 0x00000001ff007424 */ /* 0x000fc600078e00ff */
[----:B------:R-:W-:Y:S02]  /*0c90*/  SEL R107, R3, R106, !P3 ;  /* 0x0000006a036b7207 */ /* 0x000fe40005800000 */
[----:B------:R-:W-:-:S07]  /*0ca0*/  SEL R106, R106, R3, !P3 ;  /* 0x000000036a6a7207 */ /* 0x000fce0005800000 */
.L_x_5:
[----:B------:R-:W-:-:S08]  /*0cb0*/  NOP ;  /* 0x0000000000007918 */ /* 0x000fd00000000000 */
[----:B------:R-:W0:Y:S02]  /*0cc0*/  USETMAXREG.TRY_ALLOC.CTAPOOL UP0, 0xe8 ;  /* 0x000000e8000079c8 */ /* 0x000e240008000600 */
[----:B0-----:R-:W-:-:S13]  /*0cd0*/  PLOP3.LUT P0, PT, PT, PT, UP0, 0x80, 0x0 ;  /* 0x000000000000781c */ /* 0x001fda0003f0f008 */
[----:B------:R-:W-:Y:S05]  /*0ce0*/  @!P0 BRA `(.L_x_5) ;  /* 0xfffffffc00f08947 */ /* 0x000fea000383ffff */
[----:B------:R-:W-:Y:S01]  /*0cf0*/  ULDC.64 UR4, c[0x0][0x598] ;  /* 0x0001660000047ab9 */ /* 0x000fe20000000a00 */
[----:B------:R-:W-:Y:S01]  /*0d00*/  ULDC.64 UR36, c[0x0][0x208] ;  /* 0x0000820000247ab9 */ /* 0x000fe20000000a00 */
[----:B------:R-:W-:-:S04]  /*0d10*/  ISETP.NE.U32.AND P0, PT, RZ, UR4, PT ;  /* 0x00000004ff007c0c */ /* 0x000fc8000bf05070 */
[----:B------:R-:W-:-:S13]  /*0d20*/  ISETP.NE.AND.EX P0, PT, RZ, UR5, PT, P0 ;  /* 0x00000005ff007c0c */ /* 0x000fda000bf05300 */
[----:B------:R-:W-:Y:S05]  /*0d30*/  @!P0 BRA `(.L_x_8) ;  /* 0x00000000001c8947 */ /* 0x000fea0003800000 */
[----:B------:R-:W0:Y:S02]  /*0d40*/  LDC.64 R4, c[0x0][0x598] ;  /* 0x00016600ff047b82 */ /* 0x000e240000000a00 */
[----:B0-----:R-:W2:Y:S02]  /*0d50*/  LDG.E.64 R4, desc[UR36][R4.64] ;  /* 0x0000002404047981 */ /* 0x001ea4000c1e1b00 */
[----:B--2---:R-:W-:-:S04]  /*0d60*/  ISETP.NE.U32.AND P0, PT, R4, RZ, PT ;  /* 0x000000ff0400720c */ /* 0x004fc80003f05070 */
[----:B------:R-:W-:-:S13]  /*0d70*/  ISETP.NE.AND.EX P0, PT, R5, RZ, PT, P0 ;  /* 0x000000ff0500720c */ /* 0x000fda0003f05300 */
[----:B------:R-:W-:Y:S05]  /*0d80*/  @!P0 BRA `(.L_x_8) ;  /* 0x0000000000088947 */ /* 0x000fea0003800000 */
[----:B------:R0:W5:Y:S01]  /*0d90*/  LD.E R104, desc[UR36][R4.64] ;  /* 0x0000002404687980 */ /* 0x000162000c101900 */
[----:B------:R-:W-:Y:S05]  /*0da0*/  BRA `(.L_x_9) ;  /* 0x0000000000247947 */ /* 0x000fea0003800000 */
.L_x_8:
[----:B------:R-:W-:Y:S02]  /*0db0*/  ULDC.64 UR4, c[0x0][0x588] ;  /* 0x0001620000047ab9 */ /* 0x000fe40000000a00 */
[----:B------:R-:W-:-:S04]  /*0dc0*/  ISETP.NE.U32.AND P0, PT, RZ, UR4, PT ;  /* 0x00000004ff007c0c */ /* 0x000fc8000bf05070 */
[----:B------:R-:W-:-:S13]  /*0dd0*/  ISETP.NE.AND.EX P0, PT, RZ, UR5, PT, P0 ;  /* 0x00000005ff007c0c */ /* 0x000fda000bf05300 */
[----:B------:R-:W-:Y:S05]  /*0de0*/  @!P0 BRA `(.L_x_10) ;  /* 0x00000000000c8947 */ /* 0x000fea0003800000 */
[----:B------:R-:W0:Y:S02]  /*0df0*/  LDC.64 R104, c[0x0][0x588] ;  /* 0x00016200ff687b82 */ /* 0x000e240000000a00 */
[----:B0-----:R1:W5:Y:S01]  /*0e00*/  LDG.E R104, desc[UR36][R104.64] ;  /* 0x0000002468687981 */ /* 0x001362000c1e1900 */
[----:B------:R-:W-:Y:S05]  /*0e10*/  BRA `(.L_x_9) ;  /* 0x0000000000087947 */ /* 0x000fea0003800000 */
.L_x_10:
[----:B------:R-:W-:Y:S02]  /*0e20*/  ULDC UR4, c[0x0][0x580] ;  /* 0x0001600000047ab9 */ /* 0x000fe40000000800 */
[----:B------:R-:W-:-:S07]  /*0e30*/  IMAD.U32 R104, RZ, RZ, UR4 ;  /* 0x00000004ff687e24 */ /* 0x000fce000f8e00ff */
.L_x_9:
[----:B------:R-:W-:Y:S02]  /*0e40*/  ULDC.64 UR4, c[0x0][0x5a0] ;  /* 0x0001680000047ab9 */ /* 0x000fe40000000a00 */
[----:B------:R-:W-:-:S04]  /*0e50*/  ISETP.NE.U32.AND P0, PT, RZ, UR4, PT ;  /* 0x00000004ff007c0c */ /* 0x000fc8000bf05070 */
[----:B------:R-:W-:-:S13]  /*0e60*/  ISETP.NE.AND.EX P0, PT, RZ, UR5, PT, P0 ;  /* 0x00000005ff007c0c */ /* 0x000fda000bf05300 */
[----:B------:R-:W-:Y:S05]  /*0e70*/  @!P0 BRA `(.L_x_11) ;  /* 0x00000000001c8947 */ /* 0x000fea0003800000 */
[----:B0-----:R-:W0:Y:S02]  /*0e80*/  LDC.64 R4, c[0x0][0x5a0] ;  /* 0x00016800ff047b82 */ /* 0x001e240000000a00 */
[----:B0-----:R-:W2:Y:S02]  /*0e90*/  LDG.E.64 R4, desc[UR36][R4.64] ;  /* 0x0000002404047981 */ /* 0x001ea4000c1e1b00 */
[----:B--2---:R-:W-:-:S04]  /*0ea0*/  ISETP.NE.U32.AND P0, PT, R4, RZ, PT ;  /* 0x000000ff0400720c */ /* 0x004fc80003f05070 */
[----:B------:R-:W-:-:S13]  /*0eb0*/  ISETP.NE.AND.EX P0, PT, R5, RZ, PT, P0 ;  /* 0x000000ff0500720c */ /* 0x000fda0003f05300 */
[----:B------:R-:W-:Y:S05]  /*0ec0*/  @!P0 BRA `(.L_x_11) ;  /* 0x0000000000088947 */ /* 0x000fea0003800000 */
[----:B-1----:R0:W5:Y:S01]  /*0ed0*/  LD.E R105, desc[UR36][R4.64] ;  /* 0x0000002404697980 */ /* 0x002162000c101900 */
[----:B------:R-:W-:Y:S05]  /*0ee0*/  BRA `(.L_x_12) ;  /* 0x0000000000247947 */ /* 0x000fea0003800000 */
.L_x_11:
[----:B------:R-:W-:Y:S02]  /*0ef0*/  ULDC.64 UR4, c[0x0][0x590] ;  /* 0x0001640000047ab9 */ /* 0x000fe40000000a00 */
[----:B------:R-:W-:-:S04]  /*0f00*/  ISETP.NE.U32.AND P0, PT, RZ, UR4, PT ;  /* 0x00000004ff007c0c */ /* 0x000fc8000bf05070 */
[----:B------:R-:W-:-:S13]  /*0f10*/  ISETP.NE.AND.EX P0, PT, RZ, UR5, PT, P0 ;  /* 0x00000005ff007c0c */ /* 0x000fda000bf05300 */
[----:B------:R-:W-:Y:S05]  /*0f20*/  @!P0 BRA `(.L_x_13) ;  /* 0x00000000000c8947 */ /* 0x000fea0003800000 */
[----:B0-----:R-:W1:Y:S02]  /*0f30*/  LDC.64 R4, c[0x0][0x590] ;  /* 0x00016400ff047b82 */ /* 0x001e640000000a00 */
[----:B-1----:R1:W5:Y:S01]  /*0f40*/  LDG.E R105, desc[UR36][R4.64] ;  /* 0x0000002404697981 */ /* 0x002362000c1e1900 */
[----:B------:R-:W-:Y:S05]  /*0f50*/  BRA `(.L_x_12) ;  /* 0x0000000000087947 */ /* 0x000fea0003800000 */
.L_x_13:
[----:B------:R-:W-:Y:S02]  /*0f60*/  ULDC UR4, c[0x0][0x584] ;  /* 0x0001610000047ab9 */ /* 0x000fe40000000800 */
[----:B-1----:R-:W-:-:S07]  /*0f70*/  IMAD.U32 R105, RZ, RZ, UR4 ;  /* 0x00000004ff697e24 */ /* 0x002fce000f8e00ff */
.L_x_12:
[----:B------:R-:W-:-:S13]  /*0f80*/  LOP3.LUT P0, RZ, R0, 0xff, RZ, 0xc0, !PT ;  /* 0x000000ff00ff7812 */ /* 0x000fda000780c0ff */
[----:B------:R-:W-:Y:S05]  /*0f90*/  @!P0 EXIT ;  /* 0x000000000000894d */ /* 0x000fea0003800000 */
[----:B------:R-:W-:Y:S01]  /*0fa0*/  ULDC UR4, c[0x0][0x28c] ;  /* 0x0000a30000047ab9 */ /* 0x000fe20000000800 */
[----:B------:R-:W-:Y:S01]  /*0fb0*/  LOP3.LUT R116, R19, 0x1, RZ, 0xfc, !PT ;  /* 0x0000000113747812 */ /* 0x000fe200078efcff */
[----:B------:R-:W-:Y:S01]  /*0fc0*/  UIADD3 UR4, UR4, 0x1f, URZ ;  /* 0x0000001f04047890 */ /* 0x000fe2000fffe03f */
[----:B------:R-:W-:Y:S01]  /*0fd0*/  UMOV UR38, URZ ;  /* 0x0000003f00267c82 */ /* 0x000fe20008000000 */
[----:B------:R-:W-:Y:S02]  /*0fe0*/  UMOV UR39, URZ ;  /* 0x0000003f00277c82 */ /* 0x000fe40008000000 */
[----:B------:R-:W-:-:S04]  /*0ff0*/  USHF.R.S32.HI UR5, URZ, 0x1f, UR4 ;  /* 0x0000001f3f057899 */ /* 0x000fc80008011404 */
[----:B------:R-:W-:-:S04]  /*1000*/  ULEA.HI UR5, UR5, UR4, URZ, 0x5 ;  /* 0x0000000405057291 */ /* 0x000fc8000f8f283f */
[----:B------:R-:W-:-:S12]  /*1010*/  USHF.R.S32.HI UR40, URZ, 0x5, UR5 ;  /* 0x000000053f287899 */ /* 0x000fd80008011405 */
.L_x_189:
[----:B------:R-:W-:Y:S01]  /*1020*/  LOP3.LUT R0, R18, 0x80, RZ, 0xc0, !PT ;  /* 0x0000008012007812 */ /* 0x000fe200078ec0ff */
[----:B------:R-:W2:Y:S01]  /*1030*/  S2UR UR6, SR_CgaCtaId ;  /* 0x00000000000679c3 */ /* 0x000ea20000008800 */
[----:B------:R-:W-:Y:S02]  /*1040*/  UMOV UR41, 0x400 ;  /* 0x0000040000297882 */ /* 0x000fe40000000000 */
[----:B------:R-:W-:-:S06]  /*1050*/  SHF.R.U32.HI R0, RZ, 0x7, R0 ;  /* 0x00000007ff007819 */ /* 0x000fcc0000011600 */
[----:B---3--:R-:W3:Y:S01]  /*1060*/  SHFL.IDX PT, R0, R0, RZ, 0x1f ;  /* 0x00001fff00007589 */ /* 0x008ee200000e0000 */
[----:B--2---:R-:W-:Y:S01]  /*1070*/  ULEA UR41, UR6, UR41, 0x18 ;  /* 0x0000002906297291 */ /* 0x004fe2000f8ec03f */
[----:B---3--:R-:W-:-:S13]  /*1080*/  R2UR UR4, R0 ;  /* 0x00000000000472ca */ /* 0x008fda00000e0000 */
[----:B------:R-:W-:-:S04]  /*1090*/  ULEA.HI UR5, UR4, UR4, URZ, 0x1 ;  /* 0x0000000404057291 */ /* 0x000fc8000f8f083f */
[----:B------:R-:W-:-:S04]  /*10a0*/  ULOP3.LUT UR5, UR5, 0xffffe, URZ, 0xc0, !UPT ;  /* 0x000ffffe05057892 */ /* 0x000fc8000f8ec03f */
[----:B------:R-:W-:-:S03]  /*10b0*/  UIADD3 UR5, UR4, -UR5, URZ ;  /* 0x8000000504057290 */ /* 0x000fc6000fffe03f */
[----:B------:R-:W-:Y:S01]  /*10c0*/  ULDC UR4, c[0x0][0x28c] ;  /* 0x0000a30000047ab9 */ /* 0x000fe20000000800 */
[----:B------:R-:W-:Y:S01]  /*10d0*/  ULEA UR5, UR5, UR41, 0xc ;  /* 0x0000002905057291 */ /* 0x000fe2000f8e603f */
[----:B------:R-:W-:-:S03]  /*10e0*/  ISETP.LT.AND P0, PT, RZ, UR4, PT ;  /* 0x00000004ff007c0c */ /* 0x000fc6000bf01270 */
[----:B------:R-:W-:-:S04]  /*10f0*/  UIADD3 UR5, UR5, 0x180, URZ ;  /* 0x0000018005057890 */ /* 0x000fc8000fffe03f */
[----:B------:R-:W-:-:S04]  /*1100*/  USHF.R.U32.HI UR5, URZ, 0x4, UR5 ;  /* 0x000000043f057899 */ /* 0x000fc80008011605 */
[----:B------:R-:W-:Y:S02]  /*1110*/  ULOP3.LUT UR42, UR5, 0x3fff, URZ, 0xc0, !UPT ;  /* 0x00003fff052a7892 */ /* 0x000fe4000f8ec03f */
[----:B01--45:R-:W-:Y:S10]  /*1120*/  @P0 BRA `(.L_x_14) ;  /* 0x0000000000400947 */ /* 0x033ff40003800000 */
[----:B------:R-:W-:Y:S01]  /*1130*/  MOV R0, 0x0 ;  /* 0x0000000000007802 */ /* 0x000fe20000000f00 */
[----:B------:R-:W-:Y:S01]  /*1140*/  ULDC.64 UR4, c[0x4][0x68] ;  /* 0x01001a0000047ab9 */ /* 0x000fe20000000a00 */
[----:B------:R-:W-:Y:S01]  /*1150*/  ULDC.64 UR6, c[0x4][0x8] ;  /* 0x0100020000067ab9 */ /* 0x000fe20000000a00 */
[----:B01----:R-:W-:Y:S01]  /*1160*/  IMAD.U32 R4, RZ, RZ, UR4 ;  /* 0x00000004ff047e24 */ /* 0x003fe2000f8e00ff */
[----:B------:R0:W1:Y:S01]  /*1170*/  LDC.64 R14, c[0x4][R0] ;  /* 0x01000000000e7b82 */ /* 0x0000620000000a00 */
[----:B------:R-:W-:Y:S01]  /*1180*/  IMAD.U32 R5, RZ, RZ, UR5 ;  /* 0x00000005ff057e24 */ /* 0x000fe2000f8e00ff */
[----:B------:R-:W-:Y:S01]  /*1190*/  ULDC.64 UR4, c[0x4][0x70] ;  /* 0x01001c0000047ab9 */ /* 0x000fe20000000a00 */
[----:B------:R-:W-:Y:S02]  /*11a0*/  IMAD.U32 R10, RZ, RZ, UR6 ;  /* 0x00000006ff0a7e24 */ /* 0x000fe4000f8e00ff */
[----:B------:R-:W-:Y:S02]  /*11b0*/  IMAD.U32 R6, RZ, RZ, UR4 ;  /* 0x00000004ff067e24 */ /* 0x000fe4000f8e00ff */
[----:B------:R-:W-:-:S02]  /*11c0*/  IMAD.U32 R7, RZ, RZ, UR5 ;  /* 0x00000005ff077e24 */ /* 0x000fc4000f8e00ff */
[----:B------:R-:W-:Y:S02]  /*11d0*/  IMAD.U32 R11, RZ, RZ, UR7 ;  /* 0x00000007ff0b7e24 */ /* 0x000fe4000f8e00ff */
[----:B------:R-:W-:Y:S02]  /*11e0*/  IMAD.MOV.U32 R8, RZ, RZ, 0x1e1 ;  /* 0x000001e1ff087424 */ /* 0x000fe400078e00ff */
[----:B------:R-:W-:Y:S02]  /*11f0*/  IMAD.MOV.U32 R12, RZ, RZ, 0x1 ;  /* 0x00000001ff0c7424 */ /* 0x000fe400078e00ff */
[----:B0-----:R-:W-:-:S07]  /*1200*/  IMAD.MOV.U32 R13, RZ, RZ, RZ ;  /* 0x000000ffff0d7224 */ /* 0x001fce00078e00ff */
[----:B------:R-:W-:-:S07]  /*1210*/  LEPC R20, `(.L_x_14) ;  /* 0x000000001014794e */ /* 0x000fce0000000000 */
[----:B-1---5:R-:W-:Y:S05]  /*1220*/  CALL.ABS.NOINC R14 ;  /* 0x000000000e007343 */ /* 0x022fea0003c00000 */
.L_x_14:
[----:B------:R-:W-:-:S13]  /*1230*/  ISETP.NE.AND P0, PT, R116, 0x3, PT ;  /* 0x000000037400780c */ /* 0x000fda0003f05270 */
[----:B------:R-:W-:Y:S05]  /*1240*/  @!P0 BRA `(.L_x_15) ;  /* 0x0000000000048947 */ /* 0x000fea0003800000 */
[----:B------:R-:W-:Y:S01]  /*1250*/  BPT.TRAP 0x1 ;  /* 0x000000040000795c */ /* 0x000fe20000300000 */
.L_x_15:
[----:B------:R-:W-:Y:S02]  /*1260*/  IMAD.U32 R3, RZ, RZ, UR39 ;  /* 0x00000027ff037e24 */ /* 0x000fe4000f8e00ff */
[----:B------:R-:W-:-:S03]  /*1270*/  IMAD.U32 R0, RZ, RZ, UR38 ;  /* 0x00000026ff007e24 */ /* 0x000fc6000f8e00ff */
[----:B------:R-:W-:Y:S02]  /*1280*/  LEA R3, R3, UR41, 0x3 ;  /* 0x0000002903037c11 */ /* 0x000fe4000f8e18ff */
[----:B------:R-:W-:-:S04]  /*1290*/  SHF.L.U32 R0, R0, 0x1f, RZ ;  /* 0x0000001f00007819 */ /* 0x000fc800000006ff */
[----:B------:R2:W3:Y:S01]  /*12a0*/  SYNCS.PHASECHK.TRANS64.TRYWAIT P1, [R3+URZ], R0 ;  /* 0x00000000030075a7 */ /* 0x0004e2000802017f */
[----:B------:R-:W-:Y:S05]  /*12b0*/  @!P0 BRA `(.L_x_16) ;  /* 0x0000000000048947 */ /* 0x000fea0003800000 */
[----:B------:R-:W-:Y:S01]  /*12c0*/  BPT.TRAP 0x1 ;  /* 0x000000040000795c */ /* 0x000fe20000300000 */
.L_x_16:
[----:B---3--:R-:W-:Y:S05]  /*12d0*/  @P1 BRA `(.L_x_17) ;  /* 0x0000000000081947 */ /* 0x008fea0003800000 */
[----:B------:R-:W3:Y:S02]  /*12e0*/  SYNCS.PHASECHK.TRANS64.TRYWAIT P1, [R3+URZ], R0 ;  /* 0x00000000030075a7 */ /* 0x000ee4000802017f */
[----:B---3--:R-:W-:Y:S05]  /*12f0*/  @!P1 BRA `(.L_x_18) ;  /* 0x0000008400949947 */ /* 0x008fea0003800000 */
.L_x_17:
[----:B------:R-:W-:-:S04]  /*1300*/  UISETP.LT.AND UP0, UPT, UR40, 0x1, UPT ;  /* 0x000000012800788c */ /* 0x000fc8000bf01270 */
[----:B------:R-:W-:-:S06]  /*1310*/  USEL UR4, UR40, 0x1, UP0 ;  /* 0x0000000128047887 */ /* 0x000fcc0008000000 */
[----:B--23--:R-:W-:Y:S01]  /*1320*/  IMAD.U32 R0, RZ, RZ, UR4 ;  /* 0x00000004ff007e24 */ /* 0x00cfe2000f8e00ff */
[----:B------:R-:W-:Y:S05]  /*1330*/  WARPSYNC.ALL ;  /* 0x0000000000007948 */ /* 0x000fea0003800000 */
[----:B------:R-:W-:-:S04]  /*1340*/  IADD3 R0, -R0, UR40, RZ ;  /* 0x0000002800007c10 */ /* 0x000fc8000fffe1ff */
[----:B------:R-:W-:Y:S01]  /*1350*/  ISETP.GE.AND P1, PT, R0, 0x1, PT ;  /* 0x000000010000780c */ /* 0x000fe20003f26270 */
[----:B------:R-:W-:Y:S01]  /*1360*/  UIADD3 UR4, UR41, 0x28180, URZ ;  /* 0x0002818029047890 */ /* 0x000fe2000fffe03f */
[----:B------:R-:W-:Y:S01]  /*1370*/  WARPGROUP.ARRIVE ;  /* 0x00000000000079c5 */ /* 0x000fe20000000000 */
[----:B------:R-:W-:Y:S01]  /*1380*/  UMOV UR9, 0x80000020 ;  /* 0x8000002000097882 */ /* 0x000fe20000000000 */
[----:B------:R-:W-:Y:S01]  /*1390*/  UMOV UR11, 0x80000020 ;  /* 0x80000020000b7882 */ /* 0x000fe20000000000 */
[----:B------:R-:W-:Y:S02]  /*13a0*/  USHF.R.U32.HI UR5, URZ, 0x4, UR4 ;  /* 0x000000043f057899 */ /* 0x000fe40008011604 */
[----:B------:R-:W-:Y:S02]  /*13b0*/  ULOP3.LUT UR4, UR42, 0x10000, URZ, 0xfc, !UPT ;  /* 0x000100002a047892 */ /* 0x000fe4000f8efc3f */
[----:B------:R-:W-:Y:S02]  /*13c0*/  ULOP3.LUT UR5, UR5, 0x3fff, URZ, 0xc0, !UPT ;  /* 0x00003fff05057892 */ /* 0x000fe4000f8ec03f */
[----:B------:R-:W-:-:S02]  /*13d0*/  ULEA UR8, UR39, UR4, 0xa ;  /* 0x0000000427087291 */ /* 0x000fc4000f8e503f */
[----:B------:R-:W-:Y:S01]  /*13e0*/  ULOP3.LUT UR5, UR5, 0x10000, URZ, 0xfc, !UPT ;  /* 0x0001000005057892 */ /* 0x000fe2000f8efc3f */
[----:B------:R-:W-:Y:S01]  /*13f0*/  UMOV UR13, UR9 ;  /* 0x00000009000d7c82 */ /* 0x000fe20008000000 */
[----:B------:R-:W-:Y:S02]  /*1400*/  UMOV UR15, 0x80000020 ;  /* 0x80000020000f7882 */ /* 0x000fe40000000000 */
[----:B------:R-:W-:Y:S01]  /*1410*/  UIMAD UR10, UR39, 0x140, UR5 ;  /* 0x00000140270a78a4 */ /* 0x000fe2000f8e0205 */
[----:B------:R-:W-:Y:S01]  /*1420*/  UMOV UR12, UR8 ;  /* 0x00000008000c7c82 */ /* 0x000fe20008000000 */
[----:B------:R-:W-:Y:S02]  /*1430*/  UMOV UR16, UR8 ;  /* 0x0000000800107c82 */ /* 0x000fe40008000000 */
[----:B------:R-:W-:Y:S02]  /*1440*/  UIADD3 UR14, UR10, 0x40, URZ ;  /* 0x000000400a0e7890 */ /* 0x000fe4000fffe03f */
[----:B------:R-:W-:Y:S01]  /*1450*/  UIADD3 UR18, UR10, 0x80, URZ ;  /* 0x000000800a127890 */ /* 0x000fe2000fffe03f */
[----:B------:R-:W-:-:S02]  /*1460*/  UMOV UR17, UR9 ;  /* 0x0000000900117c82 */ /* 0x000fc40008000000 */
[----:B------:R-:W-:Y:S01]  /*1470*/  HGMMA.64x16x16.F32 R96, gdesc[UR8], RZ, !UPT, gsb0 ;  /* 0x00200000086079f0 */ /* 0x000fe2000c0008ff */
[----:B------:R-:W-:Y:S01]  /*1480*/  UMOV UR19, 0x80000020 ;  /* 0x8000002000137882 */ /* 0x000fe20000000000 */
[----:B------:R-:W-:Y:S01]  /*1490*/  UIADD3 UR22, UR10, 0xc0, URZ ;  /* 0x000000c00a167890 */ /* 0x000fe2000fffe03f */
[----:B------:R-:W-:Y:S01]  /*14a0*/  UMOV UR20, UR8 ;  /* 0x0000000800147c82 */ /* 0x000fe20008000000 */
[----:B------:R-:W-:Y:S01]  /*14b0*/  UMOV UR21, UR9 ;  /* 0x0000000900157c82 */ /* 0x000fe20008000000 */
[----:B------:R-:W-:Y:S01]  /*14c0*/  UMOV UR23, 0x80000020 ;  /* 0x8000002000177882 */ /* 0x000fe20000000000 */
[----:B------:R-:W-:Y:S01]  /*14d0*/  UIADD3 UR26, UR10, 0x100, URZ ;  /* 0x000001000a1a7890 */ /* 0x000fe2000fffe03f */
[----:B------:R-:W-:Y:S01]  /*14e0*/  UMOV UR24, UR8 ;  /* 0x0000000800187c82 */ /* 0x000fe20008000000 */
[----:B------:R-:W-:Y:S01]  /*14f0*/  UMOV UR25, UR9 ;  /* 0x0000000900197c82 */ /* 0x000fe20008000000 */
[----:B------:R-:W-:Y:S01]  /*1500*/  UMOV UR27, 0x80000020 ;  /* 0x80000020001b7882 */ /* 0x000fe20000000000 */
[----:B------:R-:W-:-:S02]  /*1510*/  UIADD3 UR6, UR8, 0x200, URZ ;  /* 0x0000020008067890 */ /* 0x000fc4000fffe03f */
[----:B------:R-:W-:Y:S01]  /*1520*/  UIADD3 UR7, UR8, 0x202, URZ ;  /* 0x0000020208077890 */ /* 0x000fe2000fffe03f */
[----:B------:R-:W-:Y:S02]  /*1530*/  WARPGROUP.DEPBAR.LE gsb0, 0x0 ;  /* 0x00008000000079c5 */ /* 0x000fe40000010000 */
[----:B------:R-:W-:-:S06]  /*1540*/  WARPGROUP.ARRIVE ;  /* 0x00000000000079c5 */ /* 0x000fcc0000000000 */
[----:B------:R-:W-:Y:S03]  /*1550*/  HGMMA.64x16x16.F32 R80, gdesc[UR12], RZ, !UPT, gsb0 ;  /* 0x002000000c5079f0 */ /* 0x000fe6000c0008ff */
        /* <DEDUP_REMOVED lines=8> */
[----:B------:R-:W-:Y:S01]  /*15e0*/  HGMMA.64x16x16.F32 R32, gdesc[UR24], RZ, !UPT, gsb0 ;  /* 0x00200000182079f0 */ /* 0x000fe2000c0008ff */
[----:B------:R-:W-:Y:S01]  /*15f0*/  UMOV UR24, UR6 ;  /* 0x0000000600187c82 */ /* 0x000fe20008000000 */
[----:B------:R-:W-:Y:S01]  /*1600*/  UMOV UR25, 0x80000020 ;  /* 0x8000002000197882 */ /* 0x000fe20000000000 */
[----:B------:R-:W-:Y:S01]  /*1610*/  UMOV UR20, UR24 ;  /* 0x0000001800147c82 */ /* 0x000fe20008000000 */
[----:B------:R-:W-:Y:S01]  /*1620*/  UMOV UR21, UR25 ;  /* 0x0000001900157c82 */ /* 0x000fe20008000000 */
[----:B------:R-:W-:Y:S01]  /*1630*/  UMOV UR16, UR24 ;  /* 0x0000001800107c82 */ /* 0x000fe20008000000 */
[----:B------:R-:W-:Y:S01]  /*1640*/  UMOV UR17, UR25 ;  /* 0x0000001900117c82 */ /* 0x000fe20008000000 */
[----:B------:R-:W-:Y:S01]  /*1650*/  UMOV UR12, UR24 ;  /* 0x00000018000c7c82 */ /* 0x000fe20008000000 */
[----:B------:R-:W-:Y:S01]  /*1660*/  UMOV UR13, UR25 ;  /* 0x00000019000d7c82 */ /* 0x000fe20008000000 */
[----:B------:R-:W-:Y:S01]  /*1670*/  UIADD3 UR6, UR10, 0xc2, URZ ;  /* 0x000000c20a067890 */ /* 0x000fe2000fffe03f */
[----:B------:R-:W-:-:S02]  /*1680*/  WARPGROUP.DEPBAR.LE gsb0, 0x0 ;  /* 0x00008000000079c5 */ /* 0x000fc40000010000 */
[----:B------:R-:W-:-:S06]  /*1690*/  WARPGROUP.ARRIVE ;  /* 0x00000000000079c5 */ /* 0x000fcc0000000000 */
[----:B------:R-:W-:Y:S01]  /*16a0*/  HGMMA.64x16x16.F32 R24, gdesc[UR24], RZ, !UPT, gsb0 ;  /* 0x00200000181879f0 */ /* 0x000fe2000c0008ff */
[----:B------:R-:W-:Y:S01]  /*16b0*/  UMOV UR26, UR10 ;  /* 0x0000000a001a7c82 */ /* 0x000fe20008000000 */
[----:B------:R-:W-:Y:S01]  /*16c0*/  UMOV UR27, UR11 ;  /* 0x0000000b001b7c82 */ /* 0x000fe20008000000 */
[----:B------:R-:W-:Y:S01]  /*16d0*/  UMOV UR11, 0x80000020 ;  /* 0x80000020000b7882 */ /* 0x000fe20000000000 */
[----:B------:R-:W-:Y:S02]  /*16e0*/  WARPGROUP.DEPBAR.LE gsb0, 0x0 ;  /* 0x00008000000079c5 */ /* 0x000fe40000010000 */
[----:B------:R-:W-:-:S06]  /*16f0*/  WARPGROUP.ARRIVE ;  /* 0x00000000000079c5 */ /* 0x000fcc0000000000 */
[----:B------:R-:W-:Y:S01]  /*1700*/  HGMMA.64x16x16.F32 R40, gdesc[UR20], RZ, !UPT, gsb0 ;  /* 0x00200000142879f0 */ /* 0x000fe2000c0008ff */
[----:B------:R-:W-:Y:S01]  /*1710*/  UIADD3 UR22, UR10, 0x82, URZ ;  /* 0x000000820a167890 */ /* 0x000fe2000fffe03f */
        /* <DEDUP_REMOVED lines=9> */
[----:B------:R-:W-:Y:S02]  /*17b0*/  UIADD3 UR12, UR8, 0x2, URZ ;  /* 0x00000002080c7890 */ /* 0x000fe4000fffe03f */
[----:B------:R-:W-:Y:S01]  /*17c0*/  UIADD3 UR14, UR10, 0x2, URZ ;  /* 0x000000020a0e7890 */ /* 0x000fe2000fffe03f */
[----:B------:R-:W-:Y:S01]  /*17d0*/  UMOV UR13, 0x80000020 ;  /* 0x80000020000d7882 */ /* 0x000fe20000000000 */
[----:B------:R-:W-:Y:S01]  /*17e0*/  UMOV UR15, 0x80000020 ;  /* 0x80000020000f7882 */ /* 0x000fe20000000000 */
[----:B------:R-:W-:Y:S02]  /*17f0*/  UMOV UR17, UR13 ;  /* 0x0000000d00117c82 */ /* 0x000fe40008000000 */
[----:B------:R-:W-:Y:S01]  /*1800*/  UMOV UR16, UR12 ;  /* 0x0000000c00107c82 */ /* 0x000fe20008000000 */
[----:B------:R-:W-:Y:S01]  /*1810*/  UMOV UR20, UR12 ;  /* 0x0000000c00147c82 */ /* 0x000fe20008000000 */
[----:B------:R-:W-:Y:S01]  /*1820*/  UMOV UR21, UR13 ;  /* 0x0000000d00157c82 */ /* 0x000fe20008000000 */
[----:B------:R-:W-:Y:S01]  /*1830*/  UMOV UR8, UR12 ;  /* 0x0000000c00087c82 */ /* 0x000fe20008000000 */
[----:B------:R-:W-:Y:S01]  /*1840*/  UMOV UR9, UR13 ;  /* 0x0000000d00097c82 */ /* 0x000fe20008000000 */
[----:B------:R-:W-:-:S02]  /*1850*/  WARPGROUP.DEPBAR.LE gsb0, 0x0 ;  /* 0x00008000000079c5 */ /* 0x000fc40000010000 */
[----:B------:R-:W-:-:S06]  /*1860*/  WARPGROUP.ARRIVE ;  /* 0x00000000000079c5 */ /* 0x000fcc0000000000 */
[----:B------:R-:W-:Y:S01]  /*1870*/  HGMMA.64x16x16.F32 R88, gdesc[UR24], RZ, !UPT, gsb0 ;  /* 0x00200000185879f0 */ /* 0x000fe2000c0008ff */
[----:B------:R-:W-:Y:S01]  /*1880*/  UIADD3 UR26, UR10, 0x102, URZ ;  /* 0x000001020a1a7890 */ /* 0x000fe2000fffe03f */
[----:B------:R-:W-:Y:S02]  /*1890*/  UMOV UR24, UR12 ;  /* 0x0000000c00187c82 */ /* 0x000fe40008000000 */
[----:B------:R-:W-:Y:S01]  /*18a0*/  UMOV UR10, UR6 ;  /* 0x00000006000a7c82 */ /* 0x000fe20008000000 */
[----:B------:R-:W-:Y:S01]  /*18b0*/  UMOV UR25, UR13 ;  /* 0x0000000d00197c82 */ /* 0x000fe20008000000 */
[----:B------:R-:W-:Y:S01]  /*18c0*/  UMOV UR27, 0x80000020 ;  /* 0x80000020001b7882 */ /* 0x000fe20000000000 */
[----:B------:R-:W-:Y:S02]  /*18d0*/  WARPGROUP.DEPBAR.LE gsb0, 0x0 ;  /* 0x00008000000079c5 */ /* 0x000fe40000010000 */
[----:B------:R-:W-:-:S06]  /*18e0*/  WARPGROUP.ARRIVE ;  /* 0x00000000000079c5 */ /* 0x000fcc0000000000 */
[----:B------:R-:W-:Y:S03]  /*18f0*/  HGMMA.64x16x16.F32 R96, gdesc[UR12], R96, gsb0 ;  /* 0x002000000c6079f0 */ /* 0x000fe60008000860 */
        /* <DEDUP_REMOVED lines=11> */
[----:B------:R-:W-:Y:S01]  /*19b0*/  HGMMA.64x16x16.F32 R32, gdesc[UR24], R32, gsb0 ;  /* 0x00200000182079f0 */ /* 0x000fe20008000820 */
        /* <DEDUP_REMOVED lines=8> */
[----:B------:R-:W-:Y:S01]  /*1a40*/  UMOV UR12, UR24 ;  /* 0x00000018000c7c82 */ /* 0x000fe20008000000 */
[----:B------:R-:W-:Y:S01]  /*1a50*/  UMOV UR13, UR25 ;  /* 0x00000019000d7c82 */ /* 0x000fe20008000000 */
[----:B------:R-:W-:-:S02]  /*1a60*/  WARPGROUP.DEPBAR.LE gsb0, 0x0 ;  /* 0x00008000000079c5 */ /* 0x000fc40000010000 */
        /* <DEDUP_REMOVED lines=15> */
[----:B------:R-:W-:Y:S05]  /*1b60*/  @!P1 BRA `(.L_x_19) ;  /* 0x0000000800889947 */ /* 0x000fea0003800000 */
[----:B------:R-:W-:Y:S01]  /*1b70*/  UIADD3 UR6, UR39, 0x1, URZ ;  /* 0x0000000127067890 */ /* 0x000fe2000fffe03f */
[----:B------:R-:W-:-:S03]  /*1b80*/  IMAD.MOV.U32 R3, RZ, RZ, R0 ;  /* 0x000000ffff037224 */ /* 0x000fc600078e0000 */
[----:B------:R-:W-:-:S04]  /*1b90*/  UISETP.NE.AND UP0, UPT, UR6, 0xa, UPT ;  /* 0x0000000a0600788c */ /* 0x000fc8000bf05270 */
[----:B------:R-:W-:Y:S02]  /*1ba0*/  USEL UR7, URZ, 0x1, UP0 ;  /* 0x000000013f077887 */ /* 0x000fe40008000000 */
[----:B------:R-:W-:Y:S02]  /*1bb0*/  USEL UR6, UR6, URZ, UP0 ;  /* 0x0000003f06067287 */ /* 0x000fe40008000000 */
[----:B------:R-:W-:-:S06]  /*1bc0*/  ULOP3.LUT UR7, UR38, UR7, URZ, 0x3c, !UPT ;  /* 0x0000000726077292 */ /* 0x000fcc000f8e3c3f */
[----:B------:R-:W-:Y:S01]  /*1bd0*/  IMAD.U32 R6, RZ, RZ, UR7 ;  /* 0x00000007ff067e24 */ /* 0x000fe2000f8e00ff */
[----:B------:R-:W-:-:S06]  /*1be0*/  UMOV UR7, UR39 ;  /* 0x0000002700077c82 */ /* 0x000fcc0008000000 */
.L_x_26:
[----:B------:R-:W-:Y:S05]  /*1bf0*/  @!P0 BRA `(.L_x_20) ;  /* 0x0000000000048947 */ /* 0x000fea0003800000 */
[----:B------:R-:W-:Y:S01]  /*1c00*/  BPT.TRAP 0x1 ;  /* 0x000000040000795c */ /* 0x000fe20000300000 */
.L_x_20:
[----:B------:R-:W-:Y:S01]  /*1c10*/  ULEA UR8, UR6, UR41, 0x3 ;  /* 0x0000002906087291 */ /* 0x000fe2000f8e183f */
[----:B01----:R-:W-:-:S08]  /*1c20*/  SHF.L.U32 R4, R6, 0x1f, RZ ;  /* 0x0000001f06047819 */ /* 0x003fd000000006ff */
[----:B------:R0:W1:Y:S01]  /*1c30*/  SYNCS.PHASECHK.TRANS64.TRYWAIT P1, [UR8], R4 ;  /* 0x00000004ff0075a7 */ /* 0x0000620008020148 */
[----:B------:R-:W-:Y:S05]  /*1c40*/  @!P0 BRA `(.L_x_21) ;  /* 0x0000000000048947 */ /* 0x000fea0003800000 */
[----:B------:R-:W-:Y:S01]  /*1c50*/  BPT.TRAP 0x1 ;  /* 0x000000040000795c */ /* 0x000fe20000300000 */
.L_x_21:
[----:B-1----:R-:W-:Y:S05]  /*1c60*/  @P1 BRA `(.L_x_22) ;  /* 0x0000000000081947 */ /* 0x002fea0003800000 */
[----:B------:R-:W1:Y:S02]  /*1c70*/  SYNCS.PHASECHK.TRANS64.TRYWAIT P1, [UR8], R4 ;  /* 0x00000004ff0075a7 */ /* 0x000e640008020148 */
[----:B-1----:R-:W-:Y:S05]  /*1c80*/  @!P1 BRA `(.L_x_23) ;  /* 0x0000007c00449947 */ /* 0x002fea0003800000 */
.L_x_22:
[----:B------:R-:W-:Y:S01]  /*1c90*/  ULEA UR28, UR6, UR4, 0xa ;  /* 0x00000004061c7291 */ /* 0x000fe2000f8e503f */
[----:B------:R-:W-:Y:S01]  /*1ca0*/  WARPGROUP.ARRIVE ;  /* 0x00000000000079c5 */ /* 0x000fe20000000000 */
[----:B------:R-:W-:Y:S01]  /*1cb0*/  UIMAD UR29, UR6, 0x140, UR5 ;  /* 0x00000140061d78a4 */ /* 0x000fe2000f8e0205 */
[----:B------:R-:W-:Y:S01]  /*1cc0*/  UMOV UR9, 0x80000020 ;  /* 0x8000002000097882 */ /* 0x000fe20000000000 */
[----:B------:R-:W-:Y:S02]  /*1cd0*/  UMOV UR11, 0x80000020 ;  /* 0x80000020000b7882 */ /* 0x000fe40000000000 */
[----:B------:R-:W-:Y:S01]  /*1ce0*/  UIADD3 UR14, UR29, 0x40, URZ ;  /* 0x000000401d0e7890 */ /* 0x000fe2000fffe03f */
[----:B------:R-:W-:Y:S02]  /*1cf0*/  UMOV UR8, UR28 ;  /* 0x0000001c00087c82 */ /* 0x000fe40008000000 */
[----:B------:R-:W-:Y:S01]  /*1d00*/  UMOV UR10, UR29 ;  /* 0x0000001d000a7c82 */ /* 0x000fe20008000000 */
[----:B------:R-:W-:Y:S01]  /*1d10*/  UMOV UR12, UR8 ;  /* 0x00000008000c7c82 */ /* 0x000fe20008000000 */
[----:B------:R-:W-:Y:S01]  /*1d20*/  HGMMA.64x16x16.F32 R96, gdesc[UR8], R96, gsb0 ;  /* 0x00200000086079f0 */ /* 0x000fe20008000860 */
[----:B------:R-:W-:Y:S01]  /*1d30*/  UMOV UR13, UR9 ;  /* 0x00000009000d7c82 */ /* 0x000fe20008000000 */
        /* <DEDUP_REMOVED lines=14> */
[----:B------:R-:W-:Y:S01]  /*1e20*/  UMOV UR9, 0x80000020 ;  /* 0x8000002000097882 */ /* 0x000fe20000000000 */
[----:B------:R-:W-:-:S02]  /*1e30*/  WARPGROUP.DEPBAR.LE gsb0, 0x0 ;  /* 0x00008000000079c5 */ /* 0x000fc40000010000 */
[----:B------:R-:W-:-:S06]  /*1e40*/  WARPGROUP.ARRIVE ;  /* 0x00000000000079c5 */ /* 0x000fcc0000000000 */
[----:B------:R-:W-:Y:S01]  /*1e50*/  HGMMA.64x16x16.F32 R80, gdesc[UR12], R80, gsb0 ;  /* 0x002000000c5079f0 */ /* 0x000fe20008000850 */
[----:B------:R-:W-:Y:S02]  /*1e60*/  UIADD3 UR12, UR28, 0x200, URZ ;  /* 0x000002001c0c7890 */ /* 0x000fe4000fffe03f */
[----:B------:R-:W-:Y:S01]  /*1e70*/  UIADD3 UR28, UR28, 0x202, URZ ;  /* 0x000002021c1c7890 */ /* 0x000fe2000fffe03f */
        /* <DEDUP_REMOVED lines=17> */
[----:B------:R-:W-:Y:S02]  /*1f90*/  WARPGROUP.DEPBAR.LE gsb0, 0x0 ;  /* 0x00008000000079c5 */ /* 0x000fe40000010000 */
[----:B------:R-:W-:-:S06]  /*1fa0*/  WARPGROUP.ARRIVE ;  /* 0x00000000000079c5 */ /* 0x000fcc0000000000 */
[----:B------:R-:W-:Y:S01]  /*1fb0*/  HGMMA.64x16x16.F32 R24, gdesc[UR24], R24, gsb0 ;  /* 0x00200000181879f0 */ /* 0x000fe20008000818 */
[----:B------:R-:W-:Y:S01]  /*1fc0*/  UMOV UR26, UR10 ;  /* 0x0000000a001a7c82 */ /* 0x000fe20008000000 */
[----:B------:R-:W-:Y:S01]  /*1fd0*/  UMOV UR27, UR11 ;  /* 0x0000000b001b7c82 */ /* 0x000fe20008000000 */
[----:B------:R-:W-:Y:S01]  /*1fe0*/  UIADD3 UR10, UR29, 0x2, URZ ;  /* 0x000000021d0a7890 */ /* 0x000fe2000fffe03f */
[----:B------:R-:W-:Y:S01]  /*1ff0*/  UMOV UR11, 0x80000020 ;  /* 0x80000020000b7882 */ /* 0x000fe20000000000 */
[----:B------:R-:W-:Y:S02]  /*2000*/  WARPGROUP.DEPBAR.LE gsb0, 0x0 ;  /* 0x00008000000079c5 */ /* 0x000fe40000010000 */
[----:B------:R-:W-:-:S06]  /*2010*/  WARPGROUP.ARRIVE ;  /* 0x00000000000079c5 */ /* 0x000fcc0000000000 */
[----:B------:R-:W-:Y:S01]  /*2020*/  HGMMA.64x16x16.F32 R40, gdesc[UR20], R40, gsb0 ;  /* 0x00200000142879f0 */ /* 0x000fe20008000828 */
[----:B------:R-:W-:Y:S01]  /*2030*/  UIADD3 UR22, UR29, 0xc2, URZ ;  /* 0x000000c21d167890 */ /* 0x000fe2000fffe03f */
[----:B------:R-:W-:Y:S01]  /*2040*/  UMOV UR20, UR8 ;  /* 0x0000000800147c82 */ /* 0x000fe20008000000 */
[----:B------:R-:W-:Y:S01]  /*2050*/  UMOV UR21, UR9 ;  /* 0x0000000900157c82 */ /* 0x000fe20008000000 */
        /* <DEDUP_REMOVED lines=64> */
[----:B------:R-:W-:Y:S01]  /*2460*/  BPT.TRAP 0x1 ;  /* 0x000000040000795c */ /* 0x000fe20000300000 */
.L_x_24:
[----:B------:R-:W-:Y:S01]  /*2470*/  ULEA UR8, UR7, UR41, 0x3 ;  /* 0x0000002907087291 */ /* 0x000fe2000f8e183f */
[----:B------:R-:W-:-:S03]  /*2480*/  ISETP.GT.U32.AND P1, PT, R19, 0x1, PT ;  /* 0x000000011300780c */ /* 0x000fc60003f24070 */
[----:B------:R-:W-:-:S04]  /*2490*/  UIADD3 UR8, UR8, 0x50, URZ ;  /* 0x0000005008087890 */ /* 0x000fc8000fffe03f */
[----:B------:R-:W-:-:S09]  /*24a0*/  UPRMT UR8, URZ, 0x654, UR8 ;  /* 0x000006543f087896 */ /* 0x000fd20008000008 */
[----:B------:R-:W-:Y:S01]  /*24b0*/  SYNCS.ARRIVE.TRANS64.RED.A1T0 RZ, [UR8], RZ ;  /* 0x000000ffffff79a7 */ /* 0x000fe20008100408 */
[----:B------:R-:W-:Y:S05]  /*24c0*/  @P1 BRA `(.L_x_25) ;  /* 0x0000000000041947 */ /* 0x000fea0003800000 */
[----:B------:R-:W-:Y:S01]  /*24d0*/  BPT.TRAP 0x1 ;  /* 0x000000040000795c */ /* 0x000fe20000300000 */
.L_x_25:
[----:B------:R-:W-:Y:S01]  /*24e0*/  UIADD3 UR6, UR6, 0x1, URZ ;  /* 0x0000000106067890 */ /* 0x000fe2000fffe03f */
[C---:B------:R-:W-:Y:S01]  /*24f0*/  ISETP.GT.AND P1, PT, R3.reuse, 0x1, PT ;  /* 0x000000010300780c */ /* 0x040fe20003f24270 */
[----:B------:R-:W-:Y:S01]  /*2500*/  UIADD3 UR7, UR7, 0x1, URZ ;  /* 0x0000000107077890 */ /* 0x000fe2000fffe03f */
[----:B------:R-:W-:Y:S01]  /*2510*/  VIADD R3, R3, 0xffffffff ;  /* 0xffffffff03037836 */ /* 0x000fe20000000000 */
[----:B------:R-:W-:Y:S02]  /*2520*/  UISETP.NE.AND UP0, UPT, UR6, 0xa, UPT ;  /* 0x0000000a0600788c */ /* 0x000fe4000bf05270 */
[----:B------:R-:W-:Y:S02]  /*2530*/  UISETP.NE.AND UP1, UPT, UR7, 0xa, UPT ;  /* 0x0000000a0700788c */ /* 0x000fe4000bf25270 */
[----:B------:R-:W-:Y:S02]  /*2540*/  USEL UR8, URZ, 0x1, UP0 ;  /* 0x000000013f087887 */ /* 0x000fe40008000000 */
[----:B------:R-:W-:-:S02]  /*2550*/  USEL UR6, UR6, URZ, UP0 ;  /* 0x0000003f06067287 */ /* 0x000fc40008000000 */
[----:B------:R-:W-:Y:S02]  /*2560*/  USEL UR7, UR7, URZ, UP1 ;  /* 0x0000003f07077287 */ /* 0x000fe40008800000 */
[----:B------:R-:W-:Y:S01]  /*2570*/  LOP3.LUT R6, R6, UR8, RZ, 0x3c, !PT ;  /* 0x0000000806067c12 */ /* 0x000fe2000f8e3cff */
[----:B------:R-:W-:Y:S09]  /*2580*/  @P1 BRA `(.L_x_26) ;  /* 0xfffffff400981947 */ /* 0x000ff2000383ffff */
.L_x_19:
[----:B------:R-:W2:Y:S02]  /*2590*/  LDC R3, c[0x0][0x28c] ;  /* 0x0000a300ff037b82 */ /* 0x000ea40000000800 */
[----:B--2---:R-:W-:-:S13]  /*25a0*/  ISETP.GE.AND P1, PT, R3, 0x1, PT ;  /* 0x000000010300780c */ /* 0x004fda0003f26270 */
[----:B------:R-:W-:Y:S05]  /*25b0*/  @!P1 BRA `(.L_x_27) ;  /* 0x0000000000349947 */ /* 0x000fea0003800000 */
[----:B------:R-:W-:Y:S05]  /*25c0*/  @!P0 BRA `(.L_x_28) ;  /* 0x0000000000048947 */ /* 0x000fea0003800000 */
[----:B------:R-:W-:Y:S01]  /*25d0*/  BPT.TRAP 0x1 ;  /* 0x000000040000795c */ /* 0x000fe20000300000 */
.L_x_28:
[----:B------:R-:W-:Y:S01]  /*25e0*/  VIADD R0, R0, UR39 ;  /* 0x0000002700007c36 */ /* 0x000fe20008000000 */
[----:B------:R-:W-:-:S03]  /*25f0*/  ISETP.GT.U32.AND P0, PT, R19, 0x1, PT ;  /* 0x000000011300780c */ /* 0x000fc60003f04070 */
[----:B01----:R-:W-:-:S05]  /*2600*/  IMAD.WIDE.U32 R4, R0, -0x33333333, RZ ;  /* 0xcccccccd00047825 */ /* 0x003fca00078e00ff */
[----:B------:R-:W-:-:S05]  /*2610*/  SHF.R.U32.HI R5, RZ, 0x3, R5 ;  /* 0x00000003ff057819 */ /* 0x000fca0000011605 */
[----:B------:R-:W-:-:S05]  /*2620*/  IMAD R0, R5, -0xa, R0 ;  /* 0xfffffff605007824 */ /* 0x000fca00078e0200 */
[----:B------:R-:W-:-:S05]  /*2630*/  LEA R0, R0, UR41, 0x3 ;  /* 0x0000002900007c11 */ /* 0x000fca000f8e18ff */
[----:B------:R-:W-:-:S05]  /*2640*/  VIADD R0, R0, 0x50 ;  /* 0x0000005000007836 */ /* 0x000fca0000000000 */
[----:B------:R-:W-:-:S04]  /*2650*/  PRMT R0, RZ, 0x654, R0 ;  /* 0x00000654ff007816 */ /* 0x000fc80000000000 */
[----:B------:R2:W-:Y:S01]  /*2660*/  SYNCS.ARRIVE.TRANS64.RED.A1T0 RZ, [R0+URZ], RZ ;  /* 0x000000ff00ff79a7 */ /* 0x0005e2000810043f */
[----:B------:R-:W-:Y:S05]  /*2670*/  @P0 BRA `(.L_x_27) ;  /* 0x0000000000040947 */ /* 0x000fea0003800000 */
[----:B------:R-:W-:Y:S01]  /*2680*/  BPT.TRAP 0x1 ;  /* 0x000000040000795c */ /* 0x000fe20000300000 */
.L_x_27:
[----:B------:R-:W3:Y:S01]  /*2690*/  LDC R7, c[0x0][0x288] ;  /* 0x0000a200ff077b82 */ /* 0x000ee20000000800 */
[----:B------:R-:W-:Y:S01]  /*26a0*/  SHF.R.U32.HI R3, RZ, 0x2, R18 ;  /* 0x00000002ff037819 */ /* 0x000fe20000011612 */
[----:B------:R-:W-:Y:S01]  /*26b0*/  IMAD R107, R107, 0x50, RZ ;  /* 0x000000506b6b7824 */ /* 0x000fe200078e02ff */
[----:B01----:R-:W-:Y:S01]  /*26c0*/  LOP3.LUT R4, R18, 0x60, RZ, 0xc0, !PT ;  /* 0x0000006012047812 */ /* 0x003fe200078ec0ff */
[----:B------:R-:W-:Y:S01]  /*26d0*/  UIADD3 UR39, UR40, UR39, URZ ;  /* 0x0000002728277290 */ /* 0x000fe2000fffe03f */
[----:B--2---:R-:W-:Y:S01]  /*26e0*/  LOP3.LUT R0, R22, 0x1, RZ, 0xc0, !PT ;  /* 0x0000000116007812 */ /* 0x004fe200078ec0ff */
[----:B------:R-:W-:Y:S01]  /*26f0*/  IMAD.SHL.U32 R10, R18, 0x2, RZ ;  /* 0x00000002120a7824 */ /* 0x000fe200078e00ff */
[----:B------:R-:W-:Y:S01]  /*2700*/  LOP3.LUT R3, R3, 0x7, RZ, 0xc0, !PT ;  /* 0x0000000703037812 */ /* 0x000fe200078ec0ff */
[----:B------:R-:W-:Y:S01]  /*2710*/  UISETP.GT.U32.AND UP0, UPT, UR39, 0x9, UPT ;  /* 0x000000092700788c */ /* 0x000fe2000bf04070 */
[----:B------:R-:W-:Y:S01]  /*2720*/  SHF.R.U32.HI R6, RZ, 0x1, R4 ;  /* 0x00000001ff067819 */ /* 0x000fe20000011604 */
[----:B------:R-:W-:Y:S01]  /*2730*/  IMAD.SHL.U32 R8, R0, 0x40, RZ ;  /* 0x0000004000087824 */ /* 0x000fe200078e00ff */
[----:B------:R-:W-:Y:S01]  /*2740*/  ULDC UR7, c[0x0][0x284] ;  /* 0x0000a10000077ab9 */ /* 0x000fe20000000800 */
[----:B------:R-:W-:Y:S01]  /*2750*/  LOP3.LUT R4, R18, 0x3, RZ, 0xc0, !PT ;  /* 0x0000000312047812 */ /* 0x000fe200078ec0ff */
[----:B------:R-:W-:Y:S01]  /*2760*/  UISETP.LT.U32.AND UP0, UPT, UR40, 0xa, UP0 ;  /* 0x0000000a2800788c */ /* 0x000fe20008701070 */
[--C-:B------:R-:W-:Y:S01]  /*2770*/  IADD3 R5, RZ, -R6, -R3.reuse ;  /* 0x80000006ff057210 */ /* 0x100fe20007ffe803 */
[----:B------:R-:W-:Y:S01]  /*2780*/  UISETP.GE.U32.AND UP1, UPT, UR40, 0xa, UPT ;  /* 0x0000000a2800788c */ /* 0x000fe2000bf26070 */
[----:B------:R-:W-:Y:S01]  /*2790*/  LOP3.LUT R119, R8, 0x40, R3, 0xe2, !PT ;  /* 0x0000004008777812 */ /* 0x000fe200078ee203 */
[----:B------:R-:W-:Y:S01]  /*27a0*/  ULDC.64 UR8, c[0x0][0x5d0] ;  /* 0x0001740000087ab9 */ /* 0x000fe20000000a00 */
[----:B------:R-:W-:Y:S01]  /*27b0*/  SHF.R.S32.HI R109, RZ, 0x1f, R23 ;  /* 0x0000001fff6d7819 */ /* 0x000fe20000011417 */
[----:B------:R-:W-:Y:S01]  /*27c0*/  IMAD R3, R0, -0x40, R5 ;  /* 0xffffffc000037824 */ /* 0x000fe200078e0205 */
[C---:B------:R-:W-:Y:S01]  /*27d0*/  LOP3.LUT R10, R107.reuse, 0x6, R10, 0xf8, !PT ;  /* 0x000000066b0a7812 */ /* 0x040fe200078ef80a */
[C---:B------:R-:W-:Y:S01]  /*27e0*/  IMAD.SHL.U32 R0, R106.reuse, 0x100, RZ ;  /* 0x000001006a007824 */ /* 0x040fe200078e00ff */
[----:B------:R-:W-:Y:S01]  /*27f0*/  UIMAD.WIDE.U32 UR4, UR39, -0x33333333, URZ ;  /* 0xcccccccd270478a5 */ /* 0x000fe2000f8e003f */
[----:B------:R-:W-:Y:S01]  /*2800*/  IMAD.WIDE R12, R106, 0x100, RZ ;  /* 0x000001006a0c7825 */ /* 0x000fe200078e02ff */
[----:B---3--:R-:W-:Y:S01]  /*2810*/  ISETP.GE.AND P0, PT, R107, R7, PT ;  /* 0x000000076b00720c */ /* 0x008fe20003f06270 */
[----:B------:R-:W-:Y:S01]  /*2820*/  USEL UR6, URZ, 0x1, !UP0 ;  /* 0x000000013f067887 */ /* 0x000fe2000c000000 */
[----:B------:R-:W-:Y:S01]  /*2830*/  SHF.R.S32.HI R11, RZ, 0x1f, R10 ;  /* 0x0000001fff0b7819 */ /* 0x000fe2000001140a */
[----:B------:R-:W-:Y:S01]  /*2840*/  IMAD R8, R4, -0x2, R7 ;  /* 0xfffffffe04087824 */ /* 0x000fe200078e0207 */
[C---:B------:R-:W-:Y:S01]  /*2850*/  ISETP.GE.OR P0, PT, R0.reuse, UR7, P0 ;  /* 0x0000000700007c0c */ /* 0x040fe20008706670 */
[----:B------:R-:W-:Y:S01]  /*2860*/  IMAD R4, R109, UR8, RZ ;  /* 0x000000086d047c24 */ /* 0x000fe2000f8e02ff */
[----:B------:R-:W-:Y:S01]  /*2870*/  USHF.R.U32.HI UR4, URZ, 0x3, UR5 ;  /* 0x000000033f047899 */ /* 0x000fe20008011605 */
[----:B------:R-:W-:Y:S01]  /*2880*/  IADD3 R3, -R0, UR7, R3 ;  /* 0x0000000700037c10 */ /* 0x000fe2000fffe103 */
[----:B------:R-:W-:Y:S01]  /*2890*/  ULOP3.LUT UR38, UR38, UR6, URZ, 0x3c, !UPT ;  /* 0x0000000626267292 */ /* 0x000fe2000f8e3c3f */
[C---:B------:R-:W-:Y:S01]  /*28a0*/  IMAD R9, R23.reuse, UR9, R4 ;  /* 0x0000000917097c24 */ /* 0x040fe2000f8e0204 */
[----:B------:R-:W-:Y:S01]  /*28b0*/  UIMAD UR39, UR4, -0xa, UR39 ;  /* 0xfffffff6042778a4 */ /* 0x000fe2000f8e0227 */
[----:B------:R-:W-:Y:S01]  /*28c0*/  IMAD.WIDE.U32 R4, R23, UR8, R10 ;  /* 0x0000000817047c25 */ /* 0x000fe2000f8e000a */
[----:B------:R-:W-:Y:S01]  /*28d0*/  @UP1 ULOP3.LUT UR38, UR38, 0x1, UR4, 0x78, !UPT ;  /* 0x0000000126261892 */ /* 0x000fe2000f8e7804 */
[----:B------:R-:W-:-:S02]  /*28e0*/  LOP3.LUT R119, R12, R119, R6, 0xfe, !PT ;  /* 0x000000770c777212 */ /* 0x000fc400078efe06 */
[----:B------:R-:W-:Y:S02]  /*28f0*/  IMAD.IADD R6, R8, 0x1, -R107 ;  /* 0x0000000108067824 */ /* 0x000fe400078e0a6b */
[----:B------:R-:W-:Y:S02]  /*2900*/  IMAD.IADD R9, R5, 0x1, R9 ;  /* 0x0000000105097824 */ /* 0x000fe400078e0209 */
[----:B------:R-:W-:Y:S02]  /*2910*/  IMAD.MOV.U32 R0, RZ, RZ, -0x1 ;  /* 0xffffffffff007424 */ /* 0x000fe400078e00ff */
[----:B------:R-:W-:Y:S01]  /*2920*/  IMAD.MOV.U32 R8, RZ, RZ, R4 ;  /* 0x000000ffff087224 */ /* 0x000fe200078e0004 */
[----:B------:R-:W-:Y:S06]  /*2930*/  @P0 BRA `(.L_x_29) ;  /* 0x0000004c00f40947 */ /* 0x000fec0003800000 */
[----:B------:R-:W0:Y:S01]  /*2940*/  LDC.64 R4, c[0x0][0x5c8] ;  /* 0x00017200ff047b82 */ /* 0x000e220000000a00 */
[----:B-----5:R-:W-:Y:S01]  /*2950*/  FSETP.NEU.AND P2, PT, R105, RZ, PT ;  /* 0x000000ff6900720b */ /* 0x020fe20003f4d000 */
[----:B------:R-:W-:Y:S01]  /*2960*/  BSSY B0, `(.L_x_29) ;  /* 0x00004fa000007945 */ /* 0x000fe20003800000 */
[----:B------:R-:W-:-:S04]  /*2970*/  ISETP.GT.AND P0, PT, R6, RZ, PT ;  /* 0x000000ff0600720c */ /* 0x000fc80003f04270 */
[----:B------:R-:W-:Y:S01]  /*2980*/  ISETP.GT.AND P1, PT, R3, RZ, P0 ;  /* 0x000000ff0300720c */ /* 0x000fe20000724270 */
[-C--:B0-----:R-:W-:Y:S02]  /*2990*/  IMAD R14, R13, R4.reuse, RZ ;  /* 0x000000040d0e7224 */ /* 0x081fe400078e02ff */
[----:B------:R-:W-:-:S04]  /*29a0*/  IMAD.WIDE.U32 R110, R119, R4, R8 ;  /* 0x00000004776e7225 */ /* 0x000fc800078e0008 */
[----:B------:R-:W-:-:S04]  /*29b0*/  IMAD R7, R119, R5, R14 ;  /* 0x0000000577077224 */ /* 0x000fc800078e020e */
[----:B------:R-:W-:Y:S01]  /*29c0*/  IMAD.IADD R123, R111, 0x1, R7 ;  /* 0x000000016f7b7824 */ /* 0x000fe200078e0207 */
[----:B------:R-:W-:Y:S06]  /*29d0*/  @!P2 BRA `(.L_x_30) ;  /* 0x000000380020a947 */ /* 0x000fec0003800000 */
[----:B------:R-:W0:Y:S01]  /*29e0*/  LDC.64 R20, c[0x0][0x5b8] ;  /* 0x00016e00ff147b82 */ /* 0x000e220000000a00 */
[----:B------:R-:W-:-:S07]  /*29f0*/  ULDC.64 UR4, c[0x0][0x5c0] ;  /* 0x0001700000047ab9 */ /* 0x000fce0000000a00 */
[----:B------:R-:W1:Y:S08]  /*2a00*/  LDC.64 R106, c[0x0][0x5b0] ;  /* 0x00016c00ff6a7b82 */ /* 0x000e700000000a00 */
[----:B------:R-:W2:Y:S01]  /*2a10*/  LDC.64 R14, c[0x0][0x5a8] ;  /* 0x00016a00ff0e7b82 */ /* 0x000ea20000000a00 */
[-C--:B0-----:R-:W-:Y:S02]  /*2a20*/  IMAD R8, R109, R20.reuse, RZ ;  /* 0x000000146d087224 */ /* 0x081fe400078e02ff */
[----:B------:R-:W-:-:S04]  /*2a30*/  IMAD.WIDE.U32 R112, R23, R20, R10 ;  /* 0x0000001417707225 */ /* 0x000fc800078e000a */
[----:B------:R-:W-:Y:S02]  /*2a40*/  IMAD R117, R23, R21, R8 ;  /* 0x0000001517757224 */ /* 0x000fe400078e0208 */
[-C--:B-1----:R-:W-:Y:S02]  /*2a50*/  IMAD R12, R13, R106.reuse, RZ ;  /* 0x0000006a0d0c7224 */ /* 0x082fe400078e02ff */
[----:B------:R-:W-:Y:S02]  /*2a60*/  IMAD.IADD R115, R113, 0x1, R117 ;  /* 0x0000000171737824 */ /* 0x000fe400078e0275 */
[----:B------:R-:W-:Y:S02]  /*2a70*/  IMAD.MOV.U32 R114, RZ, RZ, R112 ;  /* 0x000000ffff727224 */ /* 0x000fe400078e0070 */
[C---:B------:R-:W-:Y:S02]  /*2a80*/  IMAD R121, R119.reuse, R107, R12 ;  /* 0x0000006b77797224 */ /* 0x040fe400078e020c */
[----:B------:R-:W-:-:S04]  /*2a90*/  IMAD.WIDE.U32 R8, R119, R106, R114 ;  /* 0x0000006a77087225 */ /* 0x000fc800078e0072 */
[----:B------:R-:W-:Y:S01]  /*2aa0*/  IMAD.IADD R7, R9, 0x1, R121 ;  /* 0x0000000109077824 */ /* 0x000fe200078e0279 */
[----:B--2---:R-:W-:-:S04]  /*2ab0*/  LEA R12, P2, R8, R14, 0x1 ;  /* 0x0000000e080c7211 */ /* 0x004fc800078408ff */
[----:B------:R-:W-:-:S05]  /*2ac0*/  LEA.HI.X R13, R8, R15, R7, 0x1, P2 ;  /* 0x0000000f080d7211 */ /* 0x000fca00010f0c07 */
[----:B------:R0:W2:Y:S01]  /*2ad0*/  @P1 LDG.E.LTC128B.U16 R7, desc[UR36][R12.64] ;  /* 0x000000240c071981 */ /* 0x0000a2000c1e1520 */
[----:B------:R-:W-:Y:S01]  /*2ae0*/  ISETP.GT.AND P3, PT, R6, 0x1, PT ;  /* 0x000000010600780c */ /* 0x000fe20003f64270 */
[----:B------:R-:W-:Y:S01]  /*2af0*/  IMAD.WIDE.U32 R108, R119, R106, R10 ;  /* 0x0000006a776c7225 */ /* 0x000fe200078e000a */
[----:B------:R-:W-:Y:S01]  /*2b00*/  BSSY B1, `(.L_x_31) ;  /* 0x0000012000017945 */ /* 0x000fe20003800000 */
[----:B------:R-:W-:Y:S02]  /*2b10*/  SHF.L.U64.HI R111, R106, 0x3, R107 ;  /* 0x000000036a6f7819 */ /* 0x000fe4000001026b */
[----:B------:R-:W-:Y:S02]  /*2b20*/  IMAD.IADD R109, R121, 0x1, R109 ;  /* 0x00000001796d7824 */ /* 0x000fe400078e026d */
[----:B------:R-:W-:-:S04]  /*2b30*/  IMAD.WIDE.U32 R108, R23, R20, R108 ;  /* 0x00000014176c7225 */ /* 0x000fc800078e006c */
[----:B0-----:R-:W-:Y:S01]  /*2b40*/  IMAD.IADD R13, R117, 0x1, R109 ;  /* 0x00000001750d7824 */ /* 0x001fe200078e026d */
[----:B------:R-:W-:-:S04]  /*2b50*/  LEA R12, P4, R108, R14, 0x1 ;  /* 0x0000000e6c0c7211 */ /* 0x000fc800078808ff */
[----:B------:R-:W-:Y:S01]  /*2b60*/  LEA.HI.X R13, R108, R15, R13, 0x1, P4 ;  /* 0x0000000f6c0d7211 */ /* 0x000fe200020f0c0d */
[----:B--2---:R-:W-:-:S05]  /*2b70*/  HADD2.F32 R8, -RZ, R7.H0_H0 ;  /* 0x20000007ff087230 */ /* 0x004fca0000004100 */
[----:B------:R-:W-:Y:S01]  /*2b80*/  FMUL R9, R8, R105 ;  /* 0x0000006908097220 */ /* 0x000fe20000400000 */
[----:B------:R-:W-:-:S03]  /*2b90*/  LEA R8, P2, R110, UR4, 0x1 ;  /* 0x000000046e087c11 */ /* 0x000fc6000f8408ff */
[----:B------:R-:W-:Y:S01]  /*2ba0*/  FFMA R96, R96, R104, R9 ;  /* 0x0000006860607223 */ /* 0x000fe20000000009 */
[----:B------:R-:W-:Y:S01]  /*2bb0*/  LEA.HI.X R9, R110, UR5, R123, 0x1, P2 ;  /* 0x000000056e097c11 */ /* 0x000fe200090f0c7b */
[----:B------:R-:W-:Y:S01]  /*2bc0*/  IMAD.SHL.U32 R110, R106, 0x8, RZ ;  /* 0x000000086a6e7824 */ /* 0x000fe200078e00ff */
[----:B------:R-:W-:Y:S02]  /*2bd0*/  ISETP.GT.AND P2, PT, R3, RZ, P3 ;  /* 0x000000ff0300720c */ /* 0x000fe40001f44270 */
[----:B------:R-:W-:-:S05]  /*2be0*/  F2FP.F16.F32.PACK_AB R96, RZ, R96 ;  /* 0x00000060ff60723e */ /* 0x000fca00000000ff */
[----:B------:R0:W-:Y:S06]  /*2bf0*/  @P1 STG.E.U16 desc[UR36][R8.64], R96 ;  /* 0x0000006008001986 */ /* 0x0001ec000c101524 */
[----:B------:R-:W-:Y:S05]  /*2c00*/  @!P2 BRA `(.L_x_32) ;  /* 0x000000000004a947 */ /* 0x000fea0003800000 */
[----:B------:R1:W5:Y:S02]  /*2c10*/  LDG.E.LTC128B.U16 R7, desc[UR36][R12.64+0x2] ;  /* 0x000002240c077981 */ /* 0x000364000c1e1520 */
.L_x_32:
[----:B------:R-:W-:Y:S05]  /*2c20*/  BSYNC B1 ;  /* 0x0000000000017941 */ /* 0x000fea0003800000 */
.L_x_31:
[----:B0----5:R-:W-:Y:S01]  /*2c30*/  HADD2.F32 R96, -RZ, R7.H0_H0 ;  /* 0x20000007ff607230 */ /* 0x021fe20000004100 */
[----:B------:R-:W-:Y:S01]  /*2c40*/  ISETP.GT.AND P1, PT, R3, 0x8, P0 ;  /* 0x000000080300780c */ /* 0x000fe20000724270 */
[----:B------:R-:W-:Y:S01]  /*2c50*/  IMAD.WIDE.U32 R124, R119, R106, R110 ;  /* 0x0000006a777c7225 */ /* 0x000fe200078e006e */
[----:B------:R-:W-:-:S03]  /*2c60*/  PRMT R118, R7, 0x7610, R118 ;  /* 0x0000761007767816 */ /* 0x000fc60000000076 */
[----:B------:R-:W-:Y:S01]  /*2c70*/  FMUL R96, R96, R105 ;  /* 0x0000006960607220 */ /* 0x000fe20000400000 */
[----:B------:R-:W-:Y:S01]  /*2c80*/  IMAD.IADD R127, R121, 0x1, R125 ;  /* 0x00000001797f7824 */ /* 0x000fe200078e027d */
[----:B------:R-:W-:Y:S02]  /*2c90*/  IADD3 R21, P4, R112, R124, RZ ;  /* 0x0000007c70157210 */ /* 0x000fe40007f9e0ff */
[----:B------:R-:W-:-:S03]  /*2ca0*/  FFMA R97, R97, R104, R96 ;  /* 0x0000006861617223 */ /* 0x000fc60000000060 */
[----:B------:R-:W-:Y:S01]  /*2cb0*/  IMAD.X R108, R127, 0x1, R115, P4 ;  /* 0x000000017f6c7824 */ /* 0x000fe200020e0673 */
[C---:B------:R-:W-:Y:S02]  /*2cc0*/  LEA R96, P4, R21.reuse, R14, 0x1 ;  /* 0x0000000e15607211 */ /* 0x040fe400078808ff */
[----:B------:R-:W-:Y:S02]  /*2cd0*/  F2FP.F16.F32.PACK_AB R109, RZ, R97 ;  /* 0x00000061ff6d723e */ /* 0x000fe400000000ff */
[----:B------:R-:W-:-:S03]  /*2ce0*/  LEA.HI.X R97, R21, R15, R108, 0x1, P4 ;  /* 0x0000000f15617211 */ /* 0x000fc600020f0c6c */
[----:B------:R0:W-:Y:S04]  /*2cf0*/  @P2 STG.E.U16 desc[UR36][R8.64+0x2], R109 ;  /* 0x0000026d08002986 */ /* 0x0001e8000c101524 */
[----:B------:R2:W3:Y:S01]  /*2d00*/  @P1 LDG.E.LTC128B.U16 R118, desc[UR36][R96.64] ;  /* 0x0000002460761981 */ /* 0x0004e2000c1e1520 */
[----:B------:R-:W-:Y:S01]  /*2d10*/  IMAD.SHL.U32 R7, R4, 0x10, RZ ;  /* 0x0000001004077824 */ /* 0x000fe200078e00ff */
[----:B------:R-:W-:Y:S01]  /*2d20*/  IADD3 R122, P2, R10, R124, RZ ;  /* 0x0000007c0a7a7210 */ /* 0x000fe20007f5e0ff */
[----:B------:R-:W-:Y:S04]  /*2d30*/  BSSY B1, `(.L_x_33) ;  /* 0x0000011000017945 */ /* 0x000fe80003800000 */
[----:B------:R-:W-:Y:S01]  /*2d40*/  IMAD.X R123, R11, 0x1, R127, P2 ;  /* 0x000000010b7b7824 */ /* 0x000fe200010e067f */
[----:B------:R-:W-:Y:S01]  /*2d50*/  ISETP.GT.AND P2, PT, R3, 0x8, P3 ;  /* 0x000000080300780c */ /* 0x000fe20001f44270 */
[----:B------:R-:W-:-:S04]  /*2d60*/  IMAD.WIDE.U32 R122, R23, R20, R122 ;  /* 0x00000014177a7225 */ /* 0x000fc800078e007a */
[----:B------:R-:W-:Y:S01]  /*2d70*/  IMAD.IADD R120, R117, 0x1, R123 ;  /* 0x0000000175787824 */ /* 0x000fe200078e027b */
[----:B--2---:R-:W-:-:S04]  /*2d80*/  LEA R96, P5, R122, R14, 0x1 ;  /* 0x0000000e7a607211 */ /* 0x004fc800078a08ff */
[----:B------:R-:W-:Y:S01]  /*2d90*/  LEA.HI.X R97, R122, R15, R120, 0x1, P5 ;  /* 0x0000000f7a617211 */ /* 0x000fe200028f0c78 */
[----:B---3--:R-:W-:-:S05]  /*2da0*/  HADD2.F32 R108, -RZ, R118.H0_H0 ;  /* 0x20000076ff6c7230 */ /* 0x008fca0000004100 */
[----:B------:R-:W-:Y:S01]  /*2db0*/  FMUL R21, R108, R105 ;  /* 0x000000696c157220 */ /* 0x000fe20000400000 */
[----:B------:R-:W-:-:S03]  /*2dc0*/  IADD3 R108, P4, R7, R8, RZ ;  /* 0x00000008076c7210 */ /* 0x000fc60007f9e0ff */
[----:B------:R-:W-:Y:S01]  /*2dd0*/  FFMA R98, R98, R104, R21 ;  /* 0x0000006862627223 */ /* 0x000fe20000000015 */
[----:B------:R-:W-:-:S04]  /*2de0*/  SHF.L.U64.HI R21, R4, 0x4, R5 ;  /* 0x0000000404157819 */ /* 0x000fc80000010205 */
[----:B------:R-:W-:Y:S01]  /*2df0*/  F2FP.F16.F32.PACK_AB R98, RZ, R98 ;  /* 0x00000062ff62723e */ /* 0x000fe200000000ff */
[----:B0-----:R-:W-:-:S05]  /*2e00*/  IMAD.X R109, R21, 0x1, R9, P4 ;  /* 0x00000001156d7824 */ /* 0x001fca00020e0609 */
[----:B------:R0:W-:Y:S01]  /*2e10*/  @P1 STG.E.U16 desc[UR36][R108.64], R98 ;  /* 0x000000626c001986 */ /* 0x0001e2000c101524 */
[----:B------:R-:W-:Y:S05]  /*2e20*/  @!P2 BRA `(.L_x_34) ;  /* 0x000000000004a947 */ /* 0x000fea0003800000 */
[----:B------:R2:W5:Y:S02]  /*2e30*/  LDG.E.LTC128B.U16 R118, desc[UR36][R96.64+0x2] ;  /* 0x0000022460767981 */ /* 0x000564000c1e1520 */
.L_x_34:
[----:B------:R-:W-:Y:S05]  /*2e40*/  BSYNC B1 ;  /* 0x0000000000017941 */ /* 0x000fea0003800000 */
.L_x_33:
[----:B0----5:R-:W-:Y:S01]  /*2e50*/  HADD2.F32 R98, -RZ, R118.H0_H0 ;  /* 0x20000076ff627230 */ /* 0x021fe20000004100 */
[----:B------:R-:W-:Y:S01]  /*2e60*/  ISETP.GT.AND P1, PT, R6, 0x8, PT ;  /* 0x000000080600780c */ /* 0x000fe20003f24270 */
[----:B------:R-:W-:Y:S01]  /*2e70*/  BSSY B1, `(.L_x_35) ;  /* 0x000000c000017945 */ /* 0x000fe20003800000 */
[----:B------:R-:W-:Y:S02]  /*2e80*/  IMAD R123, R107, 0x78, RZ ;  /* 0x000000786b7b7824 */ /* 0x000fe400078e02ff */
[----:B------:R-:W-:Y:S01]  /*2e90*/  FMUL R98, R98, R105 ;  /* 0x0000006962627220 */ /* 0x000fe20000400000 */
[----:B------:R-:W-:-:S03]  /*2ea0*/  ISETP.GT.AND P4, PT, R3, RZ, P1 ;  /* 0x000000ff0300720c */ /* 0x000fc60000f84270 */
[----:B------:R-:W-:Y:S01]  /*2eb0*/  FFMA R98, R99, R104, R98 ;  /* 0x0000006863627223 */ /* 0x000fe20000000062 */
[----:B------:R-:W-:-:S04]  /*2ec0*/  IMAD.MOV.U32 R99, RZ, RZ, R127 ;  /* 0x000000ffff637224 */ /* 0x000fc800078e007f */
[----:B------:R-:W-:-:S04]  /*2ed0*/  F2FP.F16.F32.PACK_AB R98, RZ, R98 ;  /* 0x00000062ff62723e */ /* 0x000fc800000000ff */
[----:B------:R-:W-:Y:S01]  /*2ee0*/  PRMT R120, R98, 0x7610, R120 ;  /* 0x0000761062787816 */ /* 0x000fe20000000078 */
[----:B------:R-:W-:-:S04]  /*2ef0*/  IMAD.MOV.U32 R98, RZ, RZ, R124 ;  /* 0x000000ffff627224 */ /* 0x000fc800078e007c */
[----:B------:R0:W-:Y:S01]  /*2f00*/  @P2 STG.E.U16 desc[UR36][R108.64+0x2], R120 ;  /* 0x000002786c002986 */ /* 0x0001e2000c101524 */
[----:B------:R-:W-:Y:S05]  /*2f10*/  @!P4 BRA `(.L_x_36) ;  /* 0x000000000004c947 */ /* 0x000fea0003800000 */
[----:B------:R3:W5:Y:S02]  /*2f20*/  LDG.E.LTC128B.U16 R118, desc[UR36][R12.64+0x10] ;  /* 0x000010240c767981 */ /* 0x000764000c1e1520 */
.L_x_36:
[----:B------:R-:W-:Y:S05]  /*2f30*/  BSYNC B1 ;  /* 0x0000000000017941 */ /* 0x000fea0003800000 */
.L_x_35:
[----:B0----5:R-:W-:Y:S01]  /*2f40*/  HADD2.F32 R120, -RZ, R118.H0_H0 ;  /* 0x20000076ff787230 */ /* 0x021fe20000004100 */
[----:B------:R-:W-:Y:S01]  /*2f50*/  BSSY B1, `(.L_x_37) ;  /* 0x000000d000017945 */ /* 0x000fe20003800000 */
[----:B------:R-:W-:-:S04]  /*2f60*/  IMAD.WIDE.U32 R98, R106, 0x78, R98 ;  /* 0x000000786a627825 */ /* 0x000fc800078e0062 */
[----:B------:R-:W-:Y:S01]  /*2f70*/  FMUL R107, R120, R105 ;  /* 0x00000069786b7220 */ /* 0x000fe20000400000 */
[----:B------:R-:W-:Y:S01]  /*2f80*/  IMAD.IADD R125, R99, 0x1, R123 ;  /* 0x00000001637d7824 */ /* 0x000fe200078e027b */
[----:B------:R-:W-:Y:S02]  /*2f90*/  IADD3 R120, P2, P5, R112, R98, R110 ;  /* 0x0000006270787210 */ /* 0x000fe40007d5e06e */
[----:B------:R-:W-:Y:S02]  /*2fa0*/  FFMA R107, R100, R104, R107 ;  /* 0x00000068646b7223 */ /* 0x000fe4000000006b */
[----:B------:R-:W-:Y:S02]  /*2fb0*/  IADD3.X R122, R115, R125, R111, P2, P5 ;  /* 0x0000007d737a7210 */ /* 0x000fe400017ea46f */
[----:B------:R-:W-:Y:S02]  /*2fc0*/  ISETP.GT.AND P2, PT, R6, 0x9, PT ;  /* 0x000000090600780c */ /* 0x000fe40003f44270 */
[----:B------:R-:W-:-:S02]  /*2fd0*/  F2FP.F16.F32.PACK_AB R107, RZ, R107 ;  /* 0x0000006bff6b723e */ /* 0x000fc400000000ff */
[----:B------:R-:W-:-:S03]  /*2fe0*/  ISETP.GT.AND P5, PT, R3, RZ, P2 ;  /* 0x000000ff0300720c */ /* 0x000fc600017a4270 */
[----:B------:R0:W-:Y:S10]  /*2ff0*/  @P4 STG.E.U16 desc[UR36][R8.64+0x10], R107 ;  /* 0x0000106b08004986 */ /* 0x0001f4000c101524 */
[----:B------:R-:W-:Y:S05]  /*3000*/  @!P5 BRA `(.L_x_38) ;  /* 0x000000000004d947 */ /* 0x000fea0003800000 */
[----:B------:R4:W5:Y:S02]  /*3010*/  LDG.E.LTC128B.U16 R118, desc[UR36][R12.64+0x12] ;  /* 0x000012240c767981 */ /* 0x000964000c1e1520 */
.L_x_38:
[----:B------:R-:W-:Y:S05]  /*3020*/  BSYNC B1 ;  /* 0x0000000000017941 */ /* 0x000fea0003800000 */
.L_x_37:
[----:B-----5:R-:W-:Y:S01]  /*3030*/  HADD2.F32 R100, -RZ, R118.H0_H0 ;  /* 0x20000076ff647230 */ /* 0x020fe20000004100 */
[----:B------:R-:W-:Y:S01]  /*3040*/  ISETP.GT.AND P4, PT, R3, 0x8, P1 ;  /* 0x000000080300780c */ /* 0x000fe20000f84270 */
[----:B------:R-:W-:Y:S03]  /*3050*/  BSSY B1, `(.L_x_39) ;  /* 0x0000007000017945 */ /* 0x000fe60003800000 */
[----:B------:R-:W-:-:S04]  /*3060*/  FMUL R100, R100, R105 ;  /* 0x0000006964647220 */ /* 0x000fc80000400000 */
[----:B------:R-:W-:-:S05]  /*3070*/  FFMA R100, R101, R104, R100 ;  /* 0x0000006865647223 */ /* 0x000fca0000000064 */
[----:B------:R-:W-:-:S05]  /*3080*/  F2FP.F16.F32.PACK_AB R100, RZ, R100 ;  /* 0x00000064ff64723e */ /* 0x000fca00000000ff */
[----:B------:R0:W-:Y:S01]  /*3090*/  @P5 STG.E.U16 desc[UR36][R8.64+0x12], R100 ;  /* 0x0000126408005986 */ /* 0x0001e2000c101524 */
[----:B------:R-:W-:Y:S05]  /*30a0*/  @!P4 BRA `(.L_x_40) ;  /* 0x000000000004c947 */ /* 0x000fea0003800000 */
[----:B------:R0:W5:Y:S02]  /*30b0*/  LDG.E.LTC128B.U16 R118, desc[UR36][R96.64+0x10] ;  /* 0x0000102460767981 */ /* 0x000164000c1e1520 */
.L_x_40:
[----:B------:R-:W-:Y:S05]  /*30c0*/  BSYNC B1 ;  /* 0x0000000000017941 */ /* 0x000fea0003800000 */
.L_x_39:
[----:B0----5:R-:W-:Y:S01]  /*30d0*/  HADD2.F32 R100, -RZ, R118.H0_H0 ;  /* 0x20000076ff647230 */ /* 0x021fe20000004100 */
        /* <DEDUP_REMOVED lines=8> */
.L_x_42:
[----:B------:R-:W-:Y:S05]  /*3160*/  BSYNC B1 ;  /* 0x0000000000017941 */ /* 0x000fea0003800000 */
.L_x_41:
[----:B-----5:R-:W-:Y:S01]  /*3170*/  HADD2.F32 R100, -RZ, R118.H0_H0 ;  /* 0x20000076ff647230 */ /* 0x020fe20000004100 */
[----:B------:R-:W-:-:S04]  /*3180*/  IADD3 R99, P4, R112, R98, RZ ;  /* 0x0000006270637210 */ /* 0x000fc80007f9e0ff */
[----:B------:R-:W-:Y:S01]  /*3190*/  FMUL R100, R100, R105 ;  /* 0x0000006964647220 */ /* 0x000fe20000400000 */
[----:B------:R-:W-:Y:S01]  /*31a0*/  IMAD.X R114, R125, 0x1, R115, P4 ;  /* 0x000000017d727824 */ /* 0x000fe200020e0673 */
[----:B------:R-:W-:Y:S02]  /*31b0*/  LEA R98, P4, R99, R14, 0x1 ;  /* 0x0000000e63627211 */ /* 0x000fe400078808ff */
[----:B------:R-:W-:Y:S02]  /*31c0*/  FFMA R100, R103, R104, R100 ;  /* 0x0000006867647223 */ /* 0x000fe40000000064 */
[----:B------:R-:W-:-:S03]  /*31d0*/  LEA.HI.X R99, R99, R15, R114, 0x1, P4 ;  /* 0x0000000f63637211 */ /* 0x000fc600020f0c72 */
[----:B------:R-:W-:-:S04]  /*31e0*/  F2FP.F16.F32.PACK_AB R100, RZ, R100 ;  /* 0x00000064ff64723e */ /* 0x000fc800000000ff */
[----:B0-----:R-:W-:-:S05]  /*31f0*/  PRMT R101, R100, 0x7610, R101 ;  /* 0x0000761064657816 */ /* 0x001fca0000000065 */
[----:B------:R0:W-:Y:S01]  /*3200*/  @P5 STG.E.U16 desc[UR36][R108.64+0x12], R101 ;  /* 0x000012656c005986 */ /* 0x0001e2000c101524 */
[----:B------:R-:W-:-:S13]  /*3210*/  ISETP.GT.AND P5, PT, R3, 0x80, P0 ;  /* 0x000000800300780c */ /* 0x000fda00007a4270 */
[----:B------:R1:W2:Y:S01]  /*3220*/  @P5 LDG.E.LTC128B.U16 R118, desc[UR36][R98.64] ;  /* 0x0000002462765981 */ /* 0x0002a2000c1e1520 */
[----:B------:R-:W-:Y:S01]  /*3230*/  IMAD.WIDE.U32 R112, R106, 0x78, R110 ;  /* 0x000000786a707825 */ /* 0x000fe200078e006e */
[----:B------:R-:W-:Y:S03]  /*3240*/  BSSY B1, `(.L_x_43) ;  /* 0x0000016000017945 */ /* 0x000fe60003800000 */
[----:B------:R-:W-:Y:S02]  /*3250*/  IMAD.IADD R115, R123, 0x1, R113 ;  /* 0x000000017b737824 */ /* 0x000fe400078e0271 */
[----:B------:R-:W-:Y:S02]  /*3260*/  IMAD.MOV.U32 R114, RZ, RZ, R112 ;  /* 0x000000ffff727224 */ /* 0x000fe400078e0070 */
[----:B------:R-:W-:Y:S02]  /*3270*/  IMAD R5, R5, 0xf0, RZ ;  /* 0x000000f005057824 */ /* 0x000fe400078e02ff */
[----:B0-----:R-:W-:-:S03]  /*3280*/  IMAD.WIDE.U32 R100, R119, R106, R114 ;  /* 0x0000006a77647225 */ /* 0x001fc600078e0072 */
[----:B------:R-:W-:-:S04]  /*3290*/  IADD3 R102, P4, R10, R100, RZ ;  /* 0x000000640a667210 */ /* 0x000fc80007f9e0ff */
[----:B------:R-:W-:-:S03]  /*32a0*/  IADD3.X R103, R11, R121, R101, P4, !PT ;  /* 0x000000790b677210 */ /* 0x000fc600027fe465 */
[----:B------:R-:W-:-:S04]  /*32b0*/  IMAD.WIDE.U32 R102, R23, R20, R102 ;  /* 0x0000001417667225 */ /* 0x000fc800078e0066 */
[----:B-1----:R-:W-:Y:S01]  /*32c0*/  IMAD.IADD R99, R117, 0x1, R103 ;  /* 0x0000000175637824 */ /* 0x002fe200078e0267 */
[----:B------:R-:W-:-:S04]  /*32d0*/  LEA R98, P4, R102, R14, 0x1 ;  /* 0x0000000e66627211 */ /* 0x000fc800078808ff */
[----:B------:R-:W-:Y:S02]  /*32e0*/  LEA.HI.X R99, R102, R15, R99, 0x1, P4 ;  /* 0x0000000f66637211 */ /* 0x000fe400020f0c63 */
[----:B------:R-:W-:Y:S01]  /*32f0*/  ISETP.GT.AND P4, PT, R3, 0x80, P3 ;  /* 0x000000800300780c */ /* 0x000fe20001f84270 */
[----:B--2---:R-:W-:-:S05]  /*3300*/  HADD2.F32 R100, -RZ, R118.H0_H0 ;  /* 0x20000076ff647230 */ /* 0x004fca0000004100 */
[----:B------:R-:W-:-:S04]  /*3310*/  FMUL R101, R100, R105 ;  /* 0x0000006964657220 */ /* 0x000fc80000400000 */
[----:B------:R-:W-:Y:S01]  /*3320*/  FFMA R88, R88, R104, R101 ;  /* 0x0000006858587223 */ /* 0x000fe20000000065 */
[----:B------:R-:W-:-:S04]  /*3330*/  IMAD.WIDE.U32 R100, R4, 0xf0, R108 ;  /* 0x000000f004647825 */ /* 0x000fc800078e006c */
[----:B------:R-:W-:Y:S01]  /*3340*/  F2FP.F16.F32.PACK_AB R88, RZ, R88 ;  /* 0x00000058ff58723e */ /* 0x000fe200000000ff */
[----:B------:R-:W-:Y:S02]  /*3350*/  IMAD.IADD R103, R101, 0x1, R5 ;  /* 0x0000000165677824 */ /* 0x000fe400078e0205 */
[----:B------:R-:W-:-:S05]  /*3360*/  @P5 IMAD.MOV.U32 R102, RZ, RZ, R100 ;  /* 0x000000ffff665224 */ /* 0x000fca00078e0064 */
[----:B------:R0:W-:Y:S01]  /*3370*/  @P5 STG.E.U16 desc[UR36][R102.64], R88 ;  /* 0x0000005866005986 */ /* 0x0001e2000c101524 */
[----:B------:R-:W-:Y:S05]  /*3380*/  @!P4 BRA `(.L_x_44) ;  /* 0x000000000004c947 */ /* 0x000fea0003800000 */
[----:B------:R1:W5:Y:S02]  /*3390*/  LDG.E.LTC128B.U16 R118, desc[UR36][R98.64+0x2] ;  /* 0x0000022462767981 */ /* 0x000364000c1e1520 */
.L_x_44:
[----:B------:R-:W-:Y:S05]  /*33a0*/  BSYNC B1 ;  /* 0x0000000000017941 */ /* 0x000fea0003800000 */
.L_x_43:
[----:B0----5:R-:W-:Y:S01]  /*33b0*/  HADD2.F32 R88, -RZ, R118.H0_H0 ;  /* 0x20000076ff587230 */ /* 0x021fe20000004100 */
[----:B------:R-:W-:Y:S01]  /*33c0*/  IADD3 R112, P5, R110, R112, RZ ;  /* 0x000000706e707210 */ /* 0x000fe20007fbe0ff */
[----:B------:R-:W-:Y:S01]  /*33d0*/  BSSY B1, `(.L_x_45) ;  /* 0x0000010000017945 */ /* 0x000fe20003800000 */
[----:B------:R-:W-:Y:S02]  /*33e0*/  ISETP.GT.AND P0, PT, R3, 0x88, P0 ;  /* 0x000000880300780c */ /* 0x000fe40000704270 */
[----:B------:R-:W-:Y:S01]  /*33f0*/  FMUL R88, R88, R105 ;  /* 0x0000006958587220 */ /* 0x000fe20000400000 */
[----:B------:R-:W-:-:S03]  /*3400*/  IMAD.X R113, R115, 0x1, R111, P5 ;  /* 0x0000000173717824 */ /* 0x000fc600028e066f */
[----:B------:R-:W-:Y:S01]  /*3410*/  FFMA R88, R89, R104, R88 ;  /* 0x0000006859587223 */ /* 0x000fe20000000058 */
[----:B------:R-:W-:-:S04]  /*3420*/  IMAD.WIDE.U32 R106, R119, R106, R112 ;  /* 0x0000006a776a7225 */ /* 0x000fc800078e0070 */
[----:B------:R-:W-:Y:S01]  /*3430*/  F2FP.F16.F32.PACK_AB R88, RZ, R88 ;  /* 0x00000058ff58723e */ /* 0x000fe200000000ff */
[----:B------:R-:W-:Y:S01]  /*3440*/  @P4 IMAD.MOV.U32 R112, RZ, RZ, R100 ;  /* 0x000000ffff704224 */ /* 0x000fe200078e0064 */
[----:B------:R-:W-:Y:S01]  /*3450*/  IADD3 R110, P5, R10, R106, RZ ;  /* 0x0000006a0a6e7210 */ /* 0x000fe20007fbe0ff */
[----:B------:R-:W-:Y:S01]  /*3460*/  @P4 IMAD.MOV.U32 R113, RZ, RZ, R103 ;  /* 0x000000ffff714224 */ /* 0x000fe200078e0067 */
[----:B------:R-:W-:-:S05]  /*3470*/  PRMT R89, R88, 0x7610, R89 ;  /* 0x0000761058597816 */ /* 0x000fca0000000059 */
[----:B------:R0:W-:Y:S01]  /*3480*/  @P4 STG.E.U16 desc[UR36][R112.64+0x2], R89 ;  /* 0x0000025970004986 */ /* 0x0001e2000c101524 */
[----:B------:R-:W-:-:S04]  /*3490*/  LEA R88, P4, R120, R14, 0x1 ;  /* 0x0000000e78587211 */ /* 0x000fc800078808ff */
[----:B0-----:R-:W-:Y:S01]  /*34a0*/  LEA.HI.X R89, R120, R15, R122, 0x1, P4 ;  /* 0x0000000f78597211 */ /* 0x001fe200020f0c7a */
[----:B------:R-:W-:Y:S08]  /*34b0*/  @!P0 BRA `(.L_x_46) ;  /* 0x0000000000048947 */ /* 0x000ff00003800000 */
[----:B------:R0:W5:Y:S02]  /*34c0*/  LDG.E.LTC128B.U16 R118, desc[UR36][R88.64] ;  /* 0x0000002458767981 */ /* 0x000164000c1e1520 */
.L_x_46:
[----:B------:R-:W-:Y:S05]  /*34d0*/  BSYNC B1 ;  /* 0x0000000000017941 */ /* 0x000fea0003800000 */
.L_x_45:
[----:B-----5:R-:W-:Y:S01]  /*34e0*/  HADD2.F32 R10, -RZ, R118.H0_H0 ;  /* 0x20000076ff0a7230 */ /* 0x020fe20000004100 */
[----:B------:R-:W-:Y:S01]  /*34f0*/  IADD3.X R111, R11, R121, R107, P5, !PT ;  /* 0x000000790b6f7210 */ /* 0x000fe20002ffe46b */
[----:B------:R-:W-:Y:S01]  /*3500*/  BSSY B1, `(.L_x_47) ;  /* 0x000000e000017945 */ /* 0x000fe20003800000 */
[----:B------:R-:W-:Y:S02]  /*3510*/  ISETP.GT.AND P3, PT, R3, 0x88, P3 ;  /* 0x000000880300780c */ /* 0x000fe40001f64270 */
[----:B------:R-:W-:Y:S01]  /*3520*/  FMUL R11, R10, R105 ;  /* 0x000000690a0b7220 */ /* 0x000fe20000400000 */
[----:B------:R-:W-:Y:S01]  /*3530*/  IADD3 R10, P4, R7, R100, RZ ;  /* 0x00000064070a7210 */ /* 0x000fe20007f9e0ff */
[----:B0-----:R-:W-:-:S04]  /*3540*/  IMAD.WIDE.U32 R88, R23, R20, R110 ;  /* 0x0000001417587225 */ /* 0x001fc800078e006e */
[----:B------:R-:W-:Y:S01]  /*3550*/  FFMA R11, R90, R104, R11 ;  /* 0x000000685a0b7223 */ /* 0x000fe2000000000b */
[----:B------:R-:W-:Y:S01]  /*3560*/  IMAD.IADD R117, R117, 0x1, R89 ;  /* 0x0000000175757824 */ /* 0x000fe200078e0259 */
[----:B------:R-:W-:-:S03]  /*3570*/  LEA R14, P5, R88, R14, 0x1 ;  /* 0x0000000e580e7211 */ /* 0x000fc600078a08ff */
[----:B------:R-:W-:Y:S01]  /*3580*/  F2FP.F16.F32.PACK_AB R20, RZ, R11 ;  /* 0x0000000bff14723e */ /* 0x000fe200000000ff */
[----:B------:R-:W-:Y:S01]  /*3590*/  IMAD.X R11, R103, 0x1, R21, P4 ;  /* 0x00000001670b7824 */ /* 0x000fe200020e0615 */
[----:B------:R-:W-:-:S04]  /*35a0*/  LEA.HI.X R15, R88, R15, R117, 0x1, P5 ;  /* 0x0000000f580f7211 */ /* 0x000fc800028f0c75 */
[----:B------:R0:W-:Y:S01]  /*35b0*/  @P0 STG.E.U16 desc[UR36][R10.64], R20 ;  /* 0x000000140a000986 */ /* 0x0001e2000c101524 */
[----:B------:R-:W-:Y:S05]  /*35c0*/  @!P3 BRA `(.L_x_48) ;  /* 0x000000000004b947 */ /* 0x000fea0003800000 */
[----:B------:R2:W5:Y:S02]  /*35d0*/  LDG.E.LTC128B.U16 R118, desc[UR36][R14.64+0x2] ;  /* 0x000002240e767981 */ /* 0x000564000c1e1520 */
.L_x_48:
[----:B------:R-:W-:Y:S05]  /*35e0*/  BSYNC B1 ;  /* 0x0000000000017941 */ /* 0x000fea0003800000 */
.L_x_47:
        /* <DEDUP_REMOVED lines=9> */
.L_x_50:
[----:B------:R-:W-:Y:S05]  /*3680*/  BSYNC B1 ;  /* 0x0000000000017941 */ /* 0x000fea0003800000 */
.L_x_49:
[----:B0----5:R-:W-:Y:S01]  /*3690*/  HADD2.F32 R20, -RZ, R118.H0_H0 ;  /* 0x20000076ff147230 */ /* 0x021fe20000004100 */
[----:B------:R-:W-:Y:S01]  /*36a0*/  ISETP.GT.AND P3, PT, R3, 0x80, P2 ;  /* 0x000000800300780c */ /* 0x000fe20001764270 */
[----:B------:R-:W-:Y:S01]  /*36b0*/  @P0 IMAD.MOV.U32 R88, RZ, RZ, R100 ;  /* 0x000000ffff580224 */ /* 0x000fe200078e0064 */
[----:B------:R-:W-:Y:S01]  /*36c0*/  BSSY B1, `(.L_x_51) ;  /* 0x0000008000017945 */ /* 0x000fe20003800000 */
[----:B------:R-:W-:Y:S02]  /*36d0*/  @P0 IMAD.MOV.U32 R89, RZ, RZ, R103 ;  /* 0x000000ffff590224 */ /* 0x000fe400078e0067 */
[----:B------:R-:W-:-:S04]  /*36e0*/  FMUL R23, R20, R105 ;  /* 0x0000006914177220 */ /* 0x000fc80000400000 */
[----:B------:R-:W-:-:S05]  /*36f0*/  FFMA R23, R92, R104, R23 ;  /* 0x000000685c177223 */ /* 0x000fca0000000017 */
[----:B------:R-:W-:-:S05]  /*3700*/  F2FP.F16.F32.PACK_AB R23, RZ, R23 ;  /* 0x00000017ff17723e */ /* 0x000fca00000000ff */
[----:B------:R0:W-:Y:S01]  /*3710*/  @P0 STG.E.U16 desc[UR36][R88.64+0x10], R23 ;  /* 0x0000101758000986 */ /* 0x0001e2000c101524 */
[----:B------:R-:W-:Y:S05]  /*3720*/  @!P3 BRA `(.L_x_52) ;  /* 0x000000000004b947 */ /* 0x000fea0003800000 */
[----:B------:R0:W5:Y:S02]  /*3730*/  LDG.E.LTC128B.U16 R118, desc[UR36][R98.64+0x12] ;  /* 0x0000122462767981 */ /* 0x000164000c1e1520 */
.L_x_52:
[----:B------:R-:W-:Y:S05]  /*3740*/  BSYNC B1 ;  /* 0x0000000000017941 */ /* 0x000fea0003800000 */
.L_x_51:
[----:B-----5:R-:W-:Y:S01]  /*3750*/  HADD2.F32 R20, -RZ, R118.H0_H0 ;  /* 0x20000076ff147230 */ /* 0x020fe20000004100 */
[----:B------:R-:W-:Y:S01]  /*3760*/  ISETP.GT.AND P1, PT, R3, 0x88, P1 ;  /* 0x000000880300780c */ /* 0x000fe20000f24270 */
[----:B------:R-:W-:Y:S01]  /*3770*/  @P3 IMAD.MOV.U32 R101, RZ, RZ, R103 ;  /* 0x000000ffff653224 */ /* 0x000fe200078e0067 */
[----:B------:R-:W-:Y:S02]  /*3780*/  BSSY B1, `(.L_x_53) ;  /* 0x0000007000017945 */ /* 0x000fe40003800000 */
[----:B------:R-:W-:-:S04]  /*3790*/  FMUL R20, R20, R105 ;  /* 0x0000006914147220 */ /* 0x000fc80000400000 */
[----:B------:R-:W-:-:S05]  /*37a0*/  FFMA R20, R93, R104, R20 ;  /* 0x000000685d147223 */ /* 0x000fca0000000014 */
[----:B------:R-:W-:-:S05]  /*37b0*/  F2FP.F16.F32.PACK_AB R20, RZ, R20 ;  /* 0x00000014ff14723e */ /* 0x000fca00000000ff */
[----:B------:R0:W-:Y:S01]  /*37c0*/  @P3 STG.E.U16 desc[UR36][R100.64+0x12], R20 ;  /* 0x0000121464003986 */ /* 0x0001e2000c101524 */
[----:B------:R-:W-:Y:S05]  /*37d0*/  @!P1 BRA `(.L_x_54) ;  /* 0x0000000000049947 */ /* 0x000fea0003800000 */
[----:B------:R0:W5:Y:S02]  /*37e0*/  LDG.E.LTC128B.U16 R118, desc[UR36][R14.64+0x10] ;  /* 0x000010240e767981 */ /* 0x000164000c1e1520 */
.L_x_54:
[----:B------:R-:W-:Y:S05]  /*37f0*/  BSYNC B1 ;  /* 0x0000000000017941 */ /* 0x000fea0003800000 */
.L_x_53:
        /* <DEDUP_REMOVED lines=9> */
.L_x_56:
[----:B------:R-:W-:Y:S05]  /*3890*/  BSYNC B1 ;  /* 0x0000000000017941 */ /* 0x000fea0003800000 */
.L_x_55:
[----:B-----5:R-:W-:Y:S01]  /*38a0*/  HADD2.F32 R20, -RZ, R118.H0_H0 ;  /* 0x20000076ff147230 */ /* 0x020fe20000004100 */
[----:B------:R-:W-:Y:S01]  /*38b0*/  ISETP.GT.AND P3, PT, R6, 0x10, PT ;  /* 0x000000100600780c */ /* 0x000fe20003f64270 */
[----:B------:R-:W-:Y:S03]  /*38c0*/  BSSY B1, `(.L_x_57) ;  /* 0x0000008000017945 */ /* 0x000fe60003800000 */
[----:B------:R-:W-:Y:S01]  /*38d0*/  FMUL R20, R20, R105 ;  /* 0x0000006914147220 */ /* 0x000fe20000400000 */
[----:B------:R-:W-:-:S03]  /*38e0*/  ISETP.GT.AND P0, PT, R3, RZ, P3 ;  /* 0x000000ff0300720c */ /* 0x000fc60001f04270 */
[----:B------:R-:W-:-:S05]  /*38f0*/  FFMA R20, R95, R104, R20 ;  /* 0x000000685f147223 */ /* 0x000fca0000000014 */
[----:B------:R-:W-:-:S05]  /*3900*/  F2FP.F16.F32.PACK_AB R20, RZ, R20 ;  /* 0x00000014ff14723e */ /* 0x000fca00000000ff */
[----:B------:R0:W-:Y:S01]  /*3910*/  @P2 STG.E.U16 desc[UR36][R10.64+0x12], R20 ;  /* 0x000012140a002986 */ /* 0x0001e2000c101524 */
[----:B------:R-:W-:Y:S05]  /*3920*/  @!P0 BRA `(.L_x_58) ;  /* 0x0000000000048947 */ /* 0x000fea0003800000 */
[----:B------:R0:W5:Y:S02]  /*3930*/  LDG.E.LTC128B.U16 R118, desc[UR36][R12.64+0x20] ;  /* 0x000020240c767981 */ /* 0x000164000c1e1520 */
.L_x_58:
[----:B------:R-:W-:Y:S05]  /*3940*/  BSYNC B1 ;  /* 0x0000000000017941 */ /* 0x000fea0003800000 */
.L_x_57:
[----:B0----5:R-:W-:Y:S01]  /*3950*/  HADD2.F32 R10, -RZ, R118.H0_H0 ;  /* 0x20000076ff0a7230 */ /* 0x021fe20000004100 */
        /* <DEDUP_REMOVED lines=9> */
.L_x_60:
[----:B------:R-:W-:Y:S05]  /*39f0*/  BSYNC B1 ;  /* 0x0000000000017941 */ /* 0x000fea0003800000 */
.L_x_59:
        /* <DEDUP_REMOVED lines=9> */
.L_x_62:
[----:B------:R-:W-:Y:S05]  /*3a90*/  BSYNC B1 ;  /* 0x0000000000017941 */ /* 0x000fea0003800000 */
.L_x_61:
        /* <DEDUP_REMOVED lines=9> */
.L_x_64:
[----:B------:R-:W-:Y:S05]  /*3b30*/  BSYNC B1 ;  /* 0x0000000000017941 */ /* 0x000fea0003800000 */
.L_x_63:
        /* <DEDUP_REMOVED lines=10> */
.L_x_66:
[----:B------:R-:W-:Y:S05]  /*3be0*/  BSYNC B1 ;  /* 0x0000000000017941 */ /* 0x000fea0003800000 */
.L_x_65:
        /* <DEDUP_REMOVED lines=10> */
.L_x_68:
[----:B------:R-:W-:Y:S05]  /*3c90*/  BSYNC B1 ;  /* 0x0000000000017941 */ /* 0x000fea0003800000 */
.L_x_67:
        /* <DEDUP_REMOVED lines=9> */
.L_x_70:
[----:B------:R-:W-:Y:S05]  /*3d30*/  BSYNC B1 ;  /* 0x0000000000017941 */ /* 0x000fea0003800000 */
.L_x_69:
        /* <DEDUP_REMOVED lines=9> */
.L_x_72:
[----:B------:R-:W-:Y:S05]  /*3dd0*/  BSYNC B1 ;  /* 0x0000000000017941 */ /* 0x000fea0003800000 */
.L_x_71:
        /* <DEDUP_REMOVED lines=9> */
.L_x_74:
[----:B------:R-:W-:Y:S05]  /*3e70*/  BSYNC B1 ;  /* 0x0000000000017941 */ /* 0x000fea0003800000 */
.L_x_73:
[----:B0----5:R-:W-:Y:S01]  /*3e80*/  HADD2.F32 R10, -RZ, R118.H0_H0 ;  /* 0x20000076ff0a7230 */ /* 0x021fe20000004100 */
[----:B------:R-:W-:Y:S01]  /*3e90*/  ISETP.GT.AND P4, PT, R3, 0x80, P2 ;  /* 0x000000800300780c */ /* 0x000fe20001784270 */
[----:B------:R-:W-:Y:S03]  /*3ea0*/  BSSY B1, `(.L_x_75) ;  /* 0x000000a000017945 */ /* 0x000fe60003800000 */
[----:B------:R-:W-:-:S04]  /*3eb0*/  FMUL R11, R10, R105 ;  /* 0x000000690a0b7220 */ /* 0x000fc80000400000 */
[----:B------:R-:W-:Y:S01]  /*3ec0*/  FFMA R72, R72, R104, R11 ;  /* 0x0000006848487223 */ /* 0x000fe2000000000b */
[----:B------:R-:W-:-:S04]  /*3ed0*/  IMAD.WIDE.U32 R10, R4, 0xf0, R108 ;  /* 0x000000f0040a7825 */ /* 0x000fc800078e006c */
[----:B------:R-:W-:Y:S01]  /*3ee0*/  F2FP.F16.F32.PACK_AB R72, RZ, R72 ;  /* 0x00000048ff48723e */ /* 0x000fe200000000ff */
[----:B------:R-:W-:Y:S02]  /*3ef0*/  IMAD.IADD R5, R5, 0x1, R11 ;  /* 0x0000000105057824 */ /* 0x000fe400078e020b */
[----:B------:R-:W-:-:S05]  /*3f00*/  IMAD.MOV.U32 R4, RZ, RZ, R10 ;  /* 0x000000ffff047224 */ /* 0x000fca00078e000a */
[----:B------:R0:W-:Y:S01]  /*3f10*/  @P5 STG.E.U16 desc[UR36][R4.64+0x20], R72 ;  /* 0x0000204804005986 */ /* 0x0001e2000c101524 */
[----:B------:R-:W-:Y:S05]  /*3f20*/  @!P4 BRA `(.L_x_76) ;  /* 0x000000000004c947 */ /* 0x000fea0003800000 */
[----:B------:R0:W5:Y:S02]  /*3f30*/  LDG.E.LTC128B.U16 R118, desc[UR36][R98.64+0x22] ;  /* 0x0000222462767981 */ /* 0x000164000c1e1520 */
.L_x_76:
[----:B------:R-:W-:Y:S05]  /*3f40*/  BSYNC B1 ;  /* 0x0000000000017941 */ /* 0x000fea0003800000 */
.L_x_75:
        /* <DEDUP_REMOVED lines=9> */
.L_x_78:
[----:B------:R-:W-:Y:S05]  /*3fe0*/  BSYNC B1 ;  /* 0x0000000000017941 */ /* 0x000fea0003800000 */
.L_x_77:
[----:B0----5:R-:W-:Y:S01]  /*3ff0*/  HADD2.F32 R20, -RZ, R118.H0_H0 ;  /* 0x20000076ff147230 */ /* 0x021fe20000004100 */
[----:B------:R-:W-:Y:S01]  /*4000*/  IADD3 R10, P4, R7, R10, RZ ;  /* 0x0000000a070a7210 */ /* 0x000fe20007f9e0ff */
[----:B------:R-:W-:Y:S01]  /*4010*/  BSSY B1, `(.L_x_79) ;  /* 0x0000009000017945 */ /* 0x000fe20003800000 */
[----:B------:R-:W-:Y:S02]  /*4020*/  ISETP.GT.AND P2, PT, R3, 0x88, P2 ;  /* 0x000000880300780c */ /* 0x000fe40001744270 */
[----:B------:R-:W-:-:S04]  /*4030*/  FMUL R11, R20, R105 ;  /* 0x00000069140b7220 */ /* 0x000fc80000400000 */
[----:B------:R-:W-:-:S05]  /*4040*/  FFMA R11, R74, R104, R11 ;  /* 0x000000684a0b7223 */ /* 0x000fca000000000b */
[----:B------:R-:W-:Y:S01]  /*4050*/  F2FP.F16.F32.PACK_AB R7, RZ, R11 ;  /* 0x0000000bff07723e */ /* 0x000fe200000000ff */
[----:B------:R-:W-:-:S05]  /*4060*/  IMAD.X R11, R21, 0x1, R5, P4 ;  /* 0x00000001150b7824 */ /* 0x000fca00020e0605 */
[----:B------:R0:W-:Y:S01]  /*4070*/  @P3 STG.E.U16 desc[UR36][R10.64+0x20], R7 ;  /* 0x000020070a003986 */ /* 0x0001e2000c101524 */
[----:B------:R-:W-:Y:S05]  /*4080*/  @!P2 BRA `(.L_x_80) ;  /* 0x000000000004a947 */ /* 0x000fea0003800000 */
[----:B------:R0:W5:Y:S02]  /*4090*/  LDG.E.LTC128B.U16 R118, desc[UR36][R14.64+0x22] ;  /* 0x000022240e767981 */ /* 0x000164000c1e1520 */
.L_x_80:
[----:B------:R-:W-:Y:S05]  /*40a0*/  BSYNC B1 ;  /* 0x0000000000017941 */ /* 0x000fea0003800000 */
.L_x_79:
        /* <DEDUP_REMOVED lines=9> */
.L_x_82:
[----:B------:R-:W-:Y:S05]  /*4140*/  BSYNC B1 ;  /* 0x0000000000017941 */ /* 0x000fea0003800000 */
.L_x_81:
        /* <DEDUP_REMOVED lines=9> */
.L_x_84:
[----:B------:R-:W-:Y:S05]  /*41e0*/  BSYNC B1 ;  /* 0x0000000000017941 */ /* 0x000fea0003800000 */
.L_x_83:
        /* <DEDUP_REMOVED lines=9> */
.L_x_86:
[----:B------:R-:W-:Y:S05]  /*4280*/  BSYNC B1 ;  /* 0x0000000000017941 */ /* 0x000fea0003800000 */
.L_x_85:
        /* <DEDUP_REMOVED lines=9> */
.L_x_88:
[----:B------:R-:W-:Y:S05]  /*4320*/  BSYNC B1 ;  /* 0x0000000000017941 */ /* 0x000fea0003800000 */
.L_x_87:
        /* <DEDUP_REMOVED lines=10> */
.L_x_90:
[----:B------:R-:W-:Y:S05]  /*43d0*/  BSYNC B1 ;  /* 0x0000000000017941 */ /* 0x000fea0003800000 */
.L_x_89:
        /* <DEDUP_REMOVED lines=10> */
.L_x_92:
[----:B------:R-:W-:Y:S05]  /*4480*/  BSYNC B1 ;  /* 0x0000000000017941 */ /* 0x000fea0003800000 */
.L_x_91:
        /* <DEDUP_REMOVED lines=9> */
.L_x_94:
[----:B------:R-:W-:Y:S05]  /*4520*/  BSYNC B1 ;  /* 0x0000000000017941 */ /* 0x000fea0003800000 */
.L_x_93:
        /* <DEDUP_REMOVED lines=9> */
.L_x_96:
[----:B------:R-:W-:Y:S05]  /*45c0*/  BSYNC B1 ;  /* 0x0000000000017941 */ /* 0x000fea0003800000 */
.L_x_95:
        /* <DEDUP_REMOVED lines=10> */
.L_x_98:
[----:B------:R-:W-:Y:S05]  /*4670*/  BSYNC B1 ;  /* 0x0000000000017941 */ /* 0x000fea0003800000 */
.L_x_97:
        /* <DEDUP_REMOVED lines=10> */
.L_x_100:
[----:B------:R-:W-:Y:S05]  /*4720*/  BSYNC B1 ;  /* 0x0000000000017941 */ /* 0x000fea0003800000 */
.L_x_99:
        /* <DEDUP_REMOVED lines=9> */
.L_x_102:
[----:B------:R-:W-:Y:S05]  /*47c0*/  BSYNC B1 ;  /* 0x0000000000017941 */ /* 0x000fea0003800000 */
.L_x_101:
        /* <DEDUP_REMOVED lines=9> */
.L_x_104:
[----:B------:R-:W-:Y:S05]  /*4860*/  BSYNC B1 ;  /* 0x0000000000017941 */ /* 0x000fea0003800000 */
.L_x_103:
        /* <DEDUP_REMOVED lines=9> */
.L_x_106:
[----:B------:R-:W-:Y:S05]  /*4900*/  BSYNC B1 ;  /* 0x0000000000017941 */ /* 0x000fea0003800000 */
.L_x_105:
        /* <DEDUP_REMOVED lines=9> */
.L_x_108:
[----:B------:R-:W-:Y:S05]  /*49a0*/  BSYNC B1 ;  /* 0x0000000000017941 */ /* 0x000fea0003800000 */
.L_x_107:
        /* <DEDUP_REMOVED lines=9> */
.L_x_110:
[----:B------:R-:W-:Y:S05]  /*4a40*/  BSYNC B1 ;  /* 0x0000000000017941 */ /* 0x000fea0003800000 */
.L_x_109:
        /* <DEDUP_REMOVED lines=9> */
.L_x_112:
[----:B------:R-:W-:Y:S05]  /*4ae0*/  BSYNC B1 ;  /* 0x0000000000017941 */ /* 0x000fea0003800000 */
.L_x_111:
        /* <DEDUP_REMOVED lines=9> */
.L_x_114:
[----:B------:R-:W-:Y:S05]  /*4b80*/  BSYNC B1 ;  /* 0x0000000000017941 */ /* 0x000fea0003800000 */
.L_x_113:
        /* <DEDUP_REMOVED lines=9> */
.L_x_116:
[----:B------:R-:W-:Y:S05]  /*4c20*/  BSYNC B1 ;  /* 0x0000000000017941 */ /* 0x000fea0003800000 */
.L_x_115:
        /* <DEDUP_REMOVED lines=9> */
.L_x_118:
[----:B------:R-:W-:Y:S05]  /*4cc0*/  BSYNC B1 ;  /* 0x0000000000017941 */ /* 0x000fea0003800000 */
.L_x_117:
        /* <DEDUP_REMOVED lines=9> */
.L_x_120:
[----:B------:R-:W-:Y:S05]  /*4d60*/  BSYNC B1 ;  /* 0x0000000000017941 */ /* 0x000fea0003800000 */
.L_x_119:
        /* <DEDUP_REMOVED lines=10> */
.L_x_122:
[----:B------:R-:W-:Y:S05]  /*4e10*/  BSYNC B1 ;  /* 0x0000000000017941 */ /* 0x000fea0003800000 */
.L_x_121:
        /* <DEDUP_REMOVED lines=10> */
.L_x_124:
[----:B------:R-:W-:Y:S05]  /*4ec0*/  BSYNC B1 ;  /* 0x0000000000017941 */ /* 0x000fea0003800000 */
.L_x_123:
        /* <DEDUP_REMOVED lines=9> */
.L_x_126:
[----:B------:R-:W-:Y:S05]  /*4f60*/  BSYNC B1 ;  /* 0x0000000000017941 */ /* 0x000fea0003800000 */
.L_x_125:
        /* <DEDUP_REMOVED lines=9> */
.L_x_128:
[----:B------:R-:W-:Y:S05]  /*5000*/  BSYNC B1 ;  /* 0x0000000000017941 */ /* 0x000fea0003800000 */
.L_x_127:
        /* <DEDUP_REMOVED lines=10> */
.L_x_130:
[----:B------:R-:W-:Y:S05]  /*50b0*/  BSYNC B1 ;  /* 0x0000000000017941 */ /* 0x000fea0003800000 */
.L_x_129:
        /* <DEDUP_REMOVED lines=10> */
.L_x_132:
[----:B------:R-:W-:Y:S05]  /*5160*/  BSYNC B1 ;  /* 0x0000000000017941 */ /* 0x000fea0003800000 */
.L_x_131:
        /* <DEDUP_REMOVED lines=9> */
.L_x_134:
[----:B------:R-:W-:Y:S05]  /*5200*/  BSYNC B1 ;  /* 0x0000000000017941 */ /* 0x000fea0003800000 */
.L_x_133:
        /* <DEDUP_REMOVED lines=9> */
.L_x_136:
[----:B------:R-:W-:Y:S05]  /*52a0*/  BSYNC B1 ;  /* 0x0000000000017941 */ /* 0x000fea0003800000 */
.L_x_135:
        /* <DEDUP_REMOVED lines=9> */
.L_x_138:
[----:B------:R-:W-:Y:S05]  /*5340*/  BSYNC B1 ;  /* 0x0000000000017941 */ /* 0x000fea0003800000 */
.L_x_137:
        /* <DEDUP_REMOVED lines=9> */
.L_x_140:
[----:B------:R-:W-:Y:S05]  /*53e0*/  BSYNC B1 ;  /* 0x0000000000017941 */ /* 0x000fea0003800000 */
.L_x_139:
        /* <DEDUP_REMOVED lines=9> */
.L_x_142:
[----:B------:R-:W-:Y:S05]  /*5480*/  BSYNC B1 ;  /* 0x0000000000017941 */ /* 0x000fea0003800000 */
.L_x_141:
        /* <DEDUP_REMOVED lines=9> */
.L_x_144:
[----:B------:R-:W-:Y:S05]  /*5520*/  BSYNC B1 ;  /* 0x0000000000017941 */ /* 0x000fea0003800000 */
.L_x_143:
        /* <DEDUP_REMOVED lines=9> */
.L_x_146:
[----:B------:R-:W-:Y:S05]  /*55c0*/  BSYNC B1 ;  /* 0x0000000000017941 */ /* 0x000fea0003800000 */
.L_x_145:
        /* <DEDUP_REMOVED lines=9> */
.L_x_148:
[----:B------:R-:W-:Y:S05]  /*5660*/  BSYNC B1 ;  /* 0x0000000000017941 */ /* 0x000fea0003800000 */
.L_x_147:
        /* <DEDUP_REMOVED lines=9> */
.L_x_150:
[----:B------:R-:W-:Y:S05]  /*5700*/  BSYNC B1 ;  /* 0x0000000000017941 */ /* 0x000fea0003800000 */
.L_x_149:
        /* <DEDUP_REMOVED lines=9> */
.L_x_152:
[----:B------:R-:W-:Y:S05]  /*57a0*/  BSYNC B1 ;  /* 0x0000000000017941 */ /* 0x000fea0003800000 */
.L_x_151:
        /* <DEDUP_REMOVED lines=10> */
.L_x_154:
[----:B------:R-:W-:Y:S05]  /*5850*/  BSYNC B1 ;  /* 0x0000000000017941 */ /* 0x000fea0003800000 */
.L_x_153:
        /* <DEDUP_REMOVED lines=10> */
.L_x_156:
[----:B------:R-:W-:Y:S05]  /*5900*/  BSYNC B1 ;  /* 0x0000000000017941 */ /* 0x000fea0003800000 */
.L_x_155:
        /* <DEDUP_REMOVED lines=9> */
.L_x_158:
[----:B------:R-:W-:Y:S05]  /*59a0*/  BSYNC B1 ;  /* 0x0000000000017941 */ /* 0x000fea0003800000 */
.L_x_157:
        /* <DEDUP_REMOVED lines=9> */
.L_x_160:
[----:B------:R-:W-:Y:S05]  /*5a40*/  BSYNC B1 ;  /* 0x0000000000017941 */ /* 0x000fea0003800000 */
.L_x_159:
        /* <DEDUP_REMOVED lines=10> */
.L_x_162:
[----:B------:R-:W-:Y:S05]  /*5af0*/  BSYNC B1 ;  /* 0x0000000000017941 */ /* 0x000fea0003800000 */
.L_x_161:
        /* <DEDUP_REMOVED lines=10> */
.L_x_164:
[----:B------:R-:W-:Y:S05]  /*5ba0*/  BSYNC B1 ;  /* 0x0000000000017941 */ /* 0x000fea0003800000 */
.L_x_163:
        /* <DEDUP_REMOVED lines=9> */
.L_x_166:
[----:B------:R-:W-:Y:S05]  /*5c40*/  BSYNC B1 ;  /* 0x0000000000017941 */ /* 0x000fea0003800000 */
.L_x_165:
        /* <DEDUP_REMOVED lines=9> */
.L_x_168:
[----:B------:R-:W-:Y:S05]  /*5ce0*/  BSYNC B1 ;  /* 0x0000000000017941 */ /* 0x000fea0003800000 */
.L_x_167:
        /* <DEDUP_REMOVED lines=9> */
.L_x_170:
[----:B------:R-:W-:Y:S05]  /*5d80*/  BSYNC B1 ;  /* 0x0000000000017941 */ /* 0x000fea0003800000 */
.L_x_169:
        /* <DEDUP_REMOVED lines=9> */
.L_x_172:
[----:B------:R-:W-:Y:S05]  /*5e20*/  BSYNC B1 ;  /* 0x0000000000017941 */ /* 0x000fea0003800000 */
.L_x_171:
        /* <DEDUP_REMOVED lines=9> */
.L_x_174:
[----:B------:R-:W-:Y:S05]  /*5ec0*/  BSYNC B1 ;  /* 0x0000000000017941 */ /* 0x000fea0003800000 */
.L_x_173:
        /* <DEDUP_REMOVED lines=9> */
.L_x_176:
[----:B------:R-:W-:Y:S05]  /*5f60*/  BSYNC B1 ;  /* 0x0000000000017941 */ /* 0x000fea0003800000 */
.L_x_175:
        /* <DEDUP_REMOVED lines=9> */
.L_x_178:
[----:B------:R-:W-:Y:S05]  /*6000*/  BSYNC B1 ;  /* 0x0000000000017941 */ /* 0x000fea0003800000 */
.L_x_177:
        /* <DEDUP_REMOVED lines=9> */
.L_x_180:
[----:B------:R-:W-:Y:S05]  /*60a0*/  BSYNC B1 ;  /* 0x0000000000017941 */ /* 0x000fea0003800000 */
.L_x_179:
        /* <DEDUP_REMOVED lines=9> */
.L_x_182:
[----:B------:R-:W-:Y:S05]  /*6140*/  BSYNC B1 ;  /* 0x0000000000017941 */ /* 0x000fea0003800000 */
.L_x_181:
        /* <DEDUP_REMOVED lines=9> */
.L_x_184:
[----:B------:R-:W-:Y:S05]  /*61e0*/  BSYNC B1 ;  /* 0x0000000000017941 */ /* 0x000fea0003800000 */
.L_x_183:
[----:B------:R-:W-:Y:S05]  /*61f0*/  @!P0 BRA `(.L_x_185) ;  /* 0x0000001400c08947 */ /* 0x000fea0003800000 */
[----:B-----5:R-:W-:-:S05]  /*6200*/  HADD2.F32 R118, -RZ, R118.H0_H0 ;  /* 0x20000076ff767230 */ /* 0x020fca0000004100 */
[----:B------:R-:W-:-:S04]  /*6210*/  FMUL R118, R118, R105 ;  /* 0x0000006976767220 */ /* 0x000fc80000400000 */
[----:B------:R-:W-:-:S05]  /*6220*/  FFMA R118, R31, R104, R118 ;  /* 0x000000681f767223 */ /* 0x000fca0000000076 */
[----:B------:R-:W-:-:S05]  /*6230*/  F2FP.F16.F32.PACK_AB R118, RZ, R118 ;  /* 0x00000076ff76723e */ /* 0x000fca00000000ff */
[----:B------:R0:W-:Y:S01]  /*6240*/  STG.E.U16 desc[UR36][R10.64+0x92], R118 ;  /* 0x000092760a007986 */ /* 0x0001e2000c101524 */
[----:B------:R-:W-:Y:S05]  /*6250*/  BRA `(.L_x_185) ;  /* 0x0000001400a87947 */ /* 0x000fea0003800000 */
.L_x_30:
[----:B------:R-:W-:Y:S01]  /*6260*/  ULDC.64 UR4, c[0x0][0x5c0] ;  /* 0x0001700000047ab9 */ /* 0x000fe20000000a00 */
[-C--:B------:R-:W-:Y:S01]  /*6270*/  FMUL R96, R96, R104.reuse ;  /* 0x0000006860607220 */ /* 0x080fe20000400000 */
[----:B------:R-:W-:Y:S01]  /*6280*/  LEA R8, P2, R110, UR4, 0x1 ;  /* 0x000000046e087c11 */ /* 0x000fe2000f8408ff */
[----:B------:R-:W-:Y:S01]  /*6290*/  IMAD.SHL.U32 R23, R4, 0x10, RZ ;  /* 0x0000001004177824 */ /* 0x000fe200078e00ff */
[----:B------:R-:W-:Y:S01]  /*62a0*/  ISETP.GT.AND P3, PT, R6, 0x1, PT ;  /* 0x000000010600780c */ /* 0x000fe20003f64270 */
[----:B------:R-:W-:Y:S01]  /*62b0*/  FMUL R97, R97, R104 ;  /* 0x0000006861617220 */ /* 0x000fe20000400000 */
[----:B------:R-:W-:Y:S01]  /*62c0*/  F2FP.F16.F32.PACK_AB R96, RZ, R96 ;  /* 0x00000060ff60723e */ /* 0x000fe200000000ff */
[-C--:B------:R-:W-:Y:S01]  /*62d0*/  FMUL R99, R99, R104.reuse ;  /* 0x0000006863637220 */ /* 0x080fe20000400000 */
[----:B------:R-:W-:Y:S01]  /*62e0*/  LEA.HI.X R9, R110, UR5, R123, 0x1, P2 ;  /* 0x000000056e097c11 */ /* 0x000fe200090f0c7b */
[-C--:B------:R-:W-:Y:S01]  /*62f0*/  FMUL R98, R98, R104.reuse ;  /* 0x0000006862627220 */ /* 0x080fe20000400000 */
[----:B------:R-:W-:Y:S01]  /*6300*/  ISETP.GT.AND P2, PT, R3, RZ, P3 ;  /* 0x000000ff0300720c */ /* 0x000fe20001f44270 */
[-C--:B------:R-:W-:Y:S01]  /*6310*/  FMUL R101, R101, R104.reuse ;  /* 0x0000006865657220 */ /* 0x080fe20000400000 */
[----:B------:R-:W-:Y:S01]  /*6320*/  SHF.L.U64.HI R7, R4, 0x4, R5 ;  /* 0x0000000404077819 */ /* 0x000fe20000010205 */
[----:B------:R-:W-:Y:S01]  /*6330*/  @P1 STG.E.U16 desc[UR36][R8.64], R96 ;  /* 0x0000006008001986 */ /* 0x000fe2000c101524 */
[----:B------:R-:W-:Y:S01]  /*6340*/  ISETP.GT.AND P1, PT, R3, 0x8, P3 ;  /* 0x000000080300780c */ /* 0x000fe20001f24270 */
[----:B------:R-:W-:Y:S01]  /*6350*/  FMUL R100, R100, R104 ;  /* 0x0000006864647220 */ /* 0x000fe20000400000 */
[----:B------:R-:W-:Y:S01]  /*6360*/  IADD3 R10, P4, R23, R8, RZ ;  /* 0x00000008170a7210 */ /* 0x000fe20007f9e0ff */
[-C--:B------:R-:W-:Y:S01]  /*6370*/  FMUL R103, R103, R104.reuse ;  /* 0x0000006867677220 */ /* 0x080fe20000400000 */
[----:B------:R-:W-:Y:S01]  /*6380*/  F2FP.F16.F32.PACK_AB R97, RZ, R97 ;  /* 0x00000061ff61723e */ /* 0x000fe200000000ff */
[----:B------:R-:W-:Y:S01]  /*6390*/  FMUL R102, R102, R104 ;  /* 0x0000006866667220 */ /* 0x000fe20000400000 */
[----:B------:R-:W-:Y:S01]  /*63a0*/  F2FP.F16.F32.PACK_AB R99, RZ, R99 ;  /* 0x00000063ff63723e */ /* 0x000fe200000000ff */
[----:B------:R-:W-:Y:S01]  /*63b0*/  IMAD.X R11, R7, 0x1, R9, P4 ;  /* 0x00000001070b7824 */ /* 0x000fe200020e0609 */
[----:B------:R-:W-:Y:S01]  /*63c0*/  ISETP.GT.AND P5, PT, R3, 0x8, P0 ;  /* 0x000000080300780c */ /* 0x000fe200007a4270 */
[----:B------:R0:W-:Y:S01]  /*63d0*/  @P2 STG.E.U16 desc[UR36][R8.64+0x2], R97 ;  /* 0x0000026108002986 */ /* 0x0001e2000c101524 */
[----:B------:R-:W-:Y:S01]  /*63e0*/  F2FP.F16.F32.PACK_AB R98, RZ, R98 ;  /* 0x00000062ff62723e */ /* 0x000fe200000000ff */
[----:B------:R-:W-:Y:S01]  /*63f0*/  FMUL R88, R88, R104 ;  /* 0x0000006858587220 */ /* 0x000fe20000400000 */
[C---:B------:R-:W-:Y:S01]  /*6400*/  ISETP.GT.AND P2, PT, R6.reuse, 0x8, PT ;  /* 0x000000080600780c */ /* 0x040fe20003f44270 */
[----:B------:R-:W-:Y:S01]  /*6410*/  @P1 STG.E.U16 desc[UR36][R10.64+0x2], R99 ;  /* 0x000002630a001986 */ /* 0x000fe2000c101524 */
[----:B------:R-:W-:Y:S01]  /*6420*/  ISETP.GT.AND P1, PT, R6, 0x9, PT ;  /* 0x000000090600780c */ /* 0x000fe20003f24270 */
[----:B------:R-:W-:Y:S01]  /*6430*/  IMAD.WIDE.U32 R12, R4, 0xf0, R10 ;  /* 0x000000f0040c7825 */ /* 0x000fe200078e000a */
[----:B------:R-:W-:-:S03]  /*6440*/  F2FP.F16.F32.PACK_AB R101, RZ, R101 ;  /* 0x00000065ff65723e */ /* 0x000fc600000000ff */
[-C--:B------:R-:W-:Y:S01]  /*6450*/  FMUL R89, R89, R104.reuse ;  /* 0x0000006859597220 */ /* 0x080fe20000400000 */
[C---:B------:R-:W-:Y:S01]  /*6460*/  ISETP.GT.AND P4, PT, R3.reuse, RZ, P1 ;  /* 0x000000ff0300720c */ /* 0x040fe20000f84270 */
[----:B------:R-:W-:Y:S01]  /*6470*/  FMUL R90, R90, R104 ;  /* 0x000000685a5a7220 */ /* 0x000fe20000400000 */
[----:B------:R-:W-:Y:S01]  /*6480*/  F2FP.F16.F32.PACK_AB R100, RZ, R100 ;  /* 0x00000064ff64723e */ /* 0x000fe200000000ff */
[----:B------:R-:W-:Y:S01]  /*6490*/  @P5 STG.E.U16 desc[UR36][R10.64], R98 ;  /* 0x000000620a005986 */ /* 0x000fe2000c101524 */
[----:B------:R-:W-:Y:S01]  /*64a0*/  ISETP.GT.AND P5, PT, R3, RZ, P2 ;  /* 0x000000ff0300720c */ /* 0x000fe200017a4270 */
[----:B0-----:R-:W-:Y:S01]  /*64b0*/  IMAD R97, R5, 0xf0, RZ ;  /* 0x000000f005617824 */ /* 0x001fe200078e02ff */
[----:B------:R-:W-:Y:S01]  /*64c0*/  F2FP.F16.F32.PACK_AB R103, RZ, R103 ;  /* 0x00000067ff67723e */ /* 0x000fe200000000ff */
[----:B------:R-:W-:Y:S01]  /*64d0*/  FMUL R91, R91, R104 ;  /* 0x000000685b5b7220 */ /* 0x000fe20000400000 */
[----:B------:R-:W-:Y:S01]  /*64e0*/  F2FP.F16.F32.PACK_AB R102, RZ, R102 ;  /* 0x00000066ff66723e */ /* 0x000fe200000000ff */
[----:B------:R-:W-:Y:S01]  /*64f0*/  IMAD.IADD R13, R97, 0x1, R13 ;  /* 0x00000001610d7824 */ /* 0x000fe200078e020d */
[----:B------:R-:W-:Y:S01]  /*6500*/  F2FP.F16.F32.PACK_AB R88, RZ, R88 ;  /* 0x00000058ff58723e */ /* 0x000fe200000000ff */
[-C--:B------:R-:W-:Y:S01]  /*6510*/  FMUL R92, R92, R104.reuse ;  /* 0x000000685c5c7220 */ /* 0x080fe20000400000 */
[----:B------:R-:W-:Y:S01]  /*6520*/  F2FP.F16.F32.PACK_AB R89, RZ, R89 ;  /* 0x00000059ff59723e */ /* 0x000fe200000000ff */
[----:B------:R-:W-:Y:S01]  /*6530*/  @P4 STG.E.U16 desc[UR36][R8.64+0x12], R101 ;  /* 0x0000126508004986 */ /* 0x000fe2000c101524 */
[----:B------:R-:W-:Y:S01]  /*6540*/  ISETP.GT.AND P4, PT, R3, 0x8, P1 ;  /* 0x000000080300780c */ /* 0x000fe20000f84270 */
[----:B------:R-:W-:Y:S01]  /*6550*/  FMUL R93, R93, R104 ;  /* 0x000000685d5d7220 */ /* 0x000fe20000400000 */
[----:B------:R-:W-:Y:S01]  /*6560*/  F2FP.F16.F32.PACK_AB R90, RZ, R90 ;  /* 0x0000005aff5a723e */ /* 0x000fe200000000ff */
[----:B------:R-:W-:Y:S01]  /*6570*/  @P5 STG.E.U16 desc[UR36][R8.64+0x10], R100 ;  /* 0x0000106408005986 */ /* 0x000fe2000c101524 */
[----:B------:R-:W-:Y:S01]  /*6580*/  ISETP.GT.AND P5, PT, R3, 0x8, P2 ;  /* 0x000000080300780c */ /* 0x000fe200017a4270 */
[-C--:B------:R-:W-:Y:S01]  /*6590*/  FMUL R94, R94, R104.reuse ;  /* 0x000000685e5e7220 */ /* 0x080fe20000400000 */
[----:B------:R-:W-:Y:S01]  /*65a0*/  F2FP.F16.F32.PACK_AB R91, RZ, R91 ;  /* 0x0000005bff5b723e */ /* 0x000fe200000000ff */
[----:B------:R-:W-:Y:S01]  /*65b0*/  FMUL R95, R95, R104 ;  /* 0x000000685f5f7220 */ /* 0x000fe20000400000 */
[----:B------:R-:W-:Y:S01]  /*65c0*/  F2FP.F16.F32.PACK_AB R92, RZ, R92 ;  /* 0x0000005cff5c723e */ /* 0x000fe200000000ff */
[-C--:B------:R-:W-:Y:S01]  /*65d0*/  FMUL R81, R81, R104.reuse ;  /* 0x0000006851517220 */ /* 0x080fe20000400000 */
[----:B------:R-:W-:Y:S01]  /*65e0*/  F2FP.F16.F32.PACK_AB R93, RZ, R93 ;  /* 0x0000005dff5d723e */ /* 0x000fe200000000ff */
[----:B------:R-:W-:Y:S01]  /*65f0*/  FMUL R80, R80, R104 ;  /* 0x0000006850507220 */ /* 0x000fe20000400000 */
[----:B------:R-:W-:Y:S01]  /*6600*/  F2FP.F16.F32.PACK_AB R94, RZ, R94 ;  /* 0x0000005eff5e723e */ /* 0x000fe200000000ff */
[----:B------:R-:W-:Y:S01]  /*6610*/  @P4 STG.E.U16 desc[UR36][R10.64+0x12], R103 ;  /* 0x000012670a004986 */ /* 0x000fe2000c101524 */
[C---:B------:R-:W-:Y:S01]  /*6620*/  ISETP.GT.AND P4, PT, R3.reuse, 0x80, P0 ;  /* 0x000000800300780c */ /* 0x040fe20000784270 */
[-C--:B------:R-:W-:Y:S01]  /*6630*/  FMUL R82, R82, R104.reuse ;  /* 0x0000006852527220 */ /* 0x080fe20000400000 */
[C---:B------:R-:W-:Y:S01]  /*6640*/  ISETP.GT.AND P0, PT, R3.reuse, 0x88, P0 ;  /* 0x000000880300780c */ /* 0x040fe20000704270 */
[----:B------:R-:W-:Y:S01]  /*6650*/  @P5 STG.E.U16 desc[UR36][R10.64+0x10], R102 ;  /* 0x000010660a005986 */ /* 0x000fe2000c101524 */
[----:B------:R-:W-:Y:S01]  /*6660*/  ISETP.GT.AND P5, PT, R3, 0x80, P3 ;  /* 0x000000800300780c */ /* 0x000fe20001fa4270 */
[-C--:B------:R-:W-:Y:S01]  /*6670*/  FMUL R83, R83, R104.reuse ;  /* 0x0000006853537220 */ /* 0x080fe20000400000 */
[----:B------:R-:W-:Y:S01]  /*6680*/  ISETP.GT.AND P3, PT, R3, 0x88, P3 ;  /* 0x000000880300780c */ /* 0x000fe20001f64270 */
[-C--:B------:R-:W-:Y:S01]  /*6690*/  FMUL R84, R84, R104.reuse ;  /* 0x0000006854547220 */ /* 0x080fe20000400000 */
[----:B------:R-:W-:Y:S01]  /*66a0*/  F2FP.F16.F32.PACK_AB R95, RZ, R95 ;  /* 0x0000005fff5f723e */ /* 0x000fe200000000ff */
[-C--:B------:R-:W-:Y:S01]  /*66b0*/  FMUL R85, R85, R104.reuse ;  /* 0x0000006855557220 */ /* 0x080fe20000400000 */
[----:B------:R-:W-:Y:S01]  /*66c0*/  F2FP.F16.F32.PACK_AB R81, RZ, R81 ;  /* 0x00000051ff51723e */ /* 0x000fe200000000ff */
[----:B------:R-:W-:Y:S01]  /*66d0*/  FMUL R86, R86, R104 ;  /* 0x0000006856567220 */ /* 0x000fe20000400000 */
[----:B------:R-:W-:Y:S01]  /*66e0*/  F2FP.F16.F32.PACK_AB R80, RZ, R80 ;  /* 0x00000050ff50723e */ /* 0x000fe200000000ff */
[----:B------:R0:W-:Y:S01]  /*66f0*/  @P4 STG.E.U16 desc[UR36][R12.64], R88 ;  /* 0x000000580c004986 */ /* 0x0001e2000c101524 */
[----:B------:R-:W-:Y:S01]  /*6700*/  IADD3 R14, P4, R23, R12, RZ ;  /* 0x0000000c170e7210 */ /* 0x000fe20007f9e0ff */
[----:B------:R-:W-:Y:S01]  /*6710*/  FMUL R87, R87, R104 ;  /* 0x0000006857577220 */ /* 0x000fe20000400000 */
[----:B------:R-:W-:Y:S01]  /*6720*/  F2FP.F16.F32.PACK_AB R82, RZ, R82 ;  /* 0x00000052ff52723e */ /* 0x000fe200000000ff */
[----:B------:R1:W-:Y:S01]  /*6730*/  @P5 STG.E.U16 desc[UR36][R12.64+0x2], R89 ;  /* 0x000002590c005986 */ /* 0x0003e2000c101524 */
[----:B------:R-:W-:Y:S01]  /*6740*/  ISETP.GT.AND P5, PT, R3, 0x80, P2 ;  /* 0x000000800300780c */ /* 0x000fe200017a4270 */
[----:B------:R-:W-:Y:S01]  /*6750*/  IMAD.X R15, R7, 0x1, R13, P4 ;  /* 0x00000001070f7824 */ /* 0x000fe200020e060d */
[C---:B------:R-:W-:Y:S01]  /*6760*/  ISETP.GT.AND P4, PT, R3.reuse, 0x80, P1 ;  /* 0x000000800300780c */ /* 0x040fe20000f84270 */
[----:B------:R-:W-:Y:S01]  /*6770*/  FMUL R72, R72, R104 ;  /* 0x0000006848487220 */ /* 0x000fe20000400000 */
[----:B------:R-:W-:Y:S01]  /*6780*/  ISETP.GT.AND P1, PT, R3, 0x88, P1 ;  /* 0x000000880300780c */ /* 0x000fe20000f24270 */
[----:B------:R-:W-:Y:S01]  /*6790*/  IMAD.WIDE.U32 R4, R4, 0xf0, R10 ;  /* 0x000000f004047825 */ /* 0x000fe200078e000a */
[----:B------:R-:W-:Y:S01]  /*67a0*/  @P0 STG.E.U16 desc[UR36][R14.64], R90 ;  /* 0x0000005a0e000986 */ /* 0x000fe2000c101524 */
[----:B------:R-:W-:-:S02]  /*67b0*/  ISETP.GT.AND P0, PT, R6, 0x11, PT ;  /* 0x000000110600780c */ /* 0x000fc40003f04270 */
[----:B------:R-:W-:Y:S01]  /*67c0*/  FMUL R73, R73, R104 ;  /* 0x0000006849497220 */ /* 0x000fe20000400000 */
[----:B------:R-:W-:Y:S01]  /*67d0*/  F2FP.F16.F32.PACK_AB R83, RZ, R83 ;  /* 0x00000053ff53723e */ /* 0x000fe200000000ff */
[----:B------:R-:W-:Y:S01]  /*67e0*/  IMAD.IADD R5, R97, 0x1, R5 ;  /* 0x0000000161057824 */ /* 0x000fe200078e0205 */
[----:B------:R-:W-:Y:S01]  /*67f0*/  F2FP.F16.F32.PACK_AB R84, RZ, R84 ;  /* 0x00000054ff54723e */ /* 0x000fe200000000ff */
[----:B------:R-:W-:Y:S01]  /*6800*/  FMUL R74, R74, R104 ;  /* 0x000000684a4a7220 */ /* 0x000fe20000400000 */
[--C-:B------:R-:W-:Y:S01]  /*6810*/  @P5 IMAD.MOV.U32 R20, RZ, RZ, R12.reuse ;  /* 0x000000ffff145224 */ /* 0x100fe200078e000c */
[----:B------:R-:W-:Y:S01]  /*6820*/  F2FP.F16.F32.PACK_AB R85, RZ, R85 ;  /* 0x00000055ff55723e */ /* 0x000fe200000000ff */
[--C-:B------:R-:W-:Y:S01]  /*6830*/  @P5 IMAD.MOV.U32 R21, RZ, RZ, R13.reuse ;  /* 0x000000ffff155224 */ /* 0x100fe200078e000d */
[----:B------:R-:W-:Y:S01]  /*6840*/  F2FP.F16.F32.PACK_AB R86, RZ, R86 ;  /* 0x00000056ff56723e */ /* 0x000fe200000000ff */
[----:B0-----:R-:W-:Y:S01]  /*6850*/  @P4 IMAD.MOV.U32 R88, RZ, RZ, R12 ;  /* 0x000000ffff584224 */ /* 0x001fe200078e000c */
[----:B------:R-:W-:Y:S01]  /*6860*/  F2FP.F16.F32.PACK_AB R87, RZ, R87 ;  /* 0x00000057ff57723e */ /* 0x000fe200000000ff */
[----:B-1----:R-:W-:Y:S01]  /*6870*/  @P4 IMAD.MOV.U32 R89, RZ, RZ, R13 ;  /* 0x000000ffff594224 */ /* 0x002fe200078e000d */
[----:B------:R-:W-:Y:S01]  /*6880*/  F2FP.F16.F32.PACK_AB R72, RZ, R72 ;  /* 0x00000048ff48723e */ /* 0x000fe200000000ff */
[--C-:B------:R-:W-:Y:S01]  /*6890*/  @P3 IMAD.MOV.U32 R12, RZ, RZ, R14.reuse ;  /* 0x000000ffff0c3224 */ /* 0x100fe200078e000e */
[----:B------:R-:W-:Y:S01]  /*68a0*/  F2FP.F16.F32.PACK_AB R73, RZ, R73 ;  /* 0x00000049ff49723e */ /* 0x000fe200000000ff */
[--C-:B------:R-:W-:Y:S01]  /*68b0*/  @P3 IMAD.MOV.U32 R13, RZ, RZ, R15.reuse ;  /* 0x000000ffff0d3224 */ /* 0x100fe200078e000f */
[----:B------:R-:W-:Y:S01]  /*68c0*/  F2FP.F16.F32.PACK_AB R74, RZ, R74 ;  /* 0x0000004aff4a723e */ /* 0x000fe200000000ff */
[-C--:B------:R-:W-:Y:S01]  /*68d0*/  FMUL R75, R75, R104.reuse ;  /* 0x000000684b4b7220 */ /* 0x080fe20000400000 */
[-C--:B------:R-:W-:Y:S01]  /*68e0*/  FMUL R76, R76, R104.reuse ;  /* 0x000000684c4c7220 */ /* 0x080fe20000400000 */
[-C--:B------:R-:W-:Y:S01]  /*68f0*/  FMUL R77, R77, R104.reuse ;  /* 0x000000684d4d7220 */ /* 0x080fe20000400000 */
[----:B------:R0:W-:Y:S01]  /*6900*/  @P3 STG.E.U16 desc[UR36][R12.64+0x2], R91 ;  /* 0x0000025b0c003986 */ /* 0x0001e2000c101524 */
[----:B------:R-:W-:Y:S01]  /*6910*/  ISETP.GT.AND P3, PT, R3, 0x88, P2 ;  /* 0x000000880300780c */ /* 0x000fe20001764270 */
[-C--:B------:R-:W-:Y:S01]  /*6920*/  FMUL R79, R79, R104.reuse ;  /* 0x000000684f4f7220 */ /* 0x080fe20000400000 */
[----:B------:R-:W-:Y:S01]  /*6930*/  ISETP.GT.AND P2, PT, R6, 0x10, PT ;  /* 0x000000100600780c */ /* 0x000fe20003f44270 */
[----:B------:R-:W-:Y:S01]  /*6940*/  @P5 STG.E.U16 desc[UR36][R20.64+0x10], R92 ;  /* 0x0000105c14005986 */ /* 0x000fe2000c101524 */
[C---:B------:R-:W-:Y:S01]  /*6950*/  ISETP.GT.AND P5, PT, R3.reuse, RZ, P0 ;  /* 0x000000ff0300720c */ /* 0x040fe200007a4270 */
[-C--:B------:R-:W-:Y:S01]  /*6960*/  FMUL R78, R78, R104.reuse ;  /* 0x000000684e4e7220 */ /* 0x080fe20000400000 */
[----:B------:R-:W-:Y:S01]  /*6970*/  F2FP.F16.F32.PACK_AB R75, RZ, R75 ;  /* 0x0000004bff4b723e */ /* 0x000fe200000000ff */
[----:B------:R-:W-:Y:S01]  /*6980*/  @P4 STG.E.U16 desc[UR36][R88.64+0x12], R93 ;  /* 0x0000125d58004986 */ /* 0x000fe2000c101524 */
[----:B------:R-:W-:Y:S01]  /*6990*/  ISETP.GT.AND P4, PT, R3, RZ, P2 ;  /* 0x000000ff0300720c */ /* 0x000fe20001784270 */
[----:B------:R-:W-:Y:S01]  /*69a0*/  FMUL R64, R64, R104 ;  /* 0x0000006840407220 */ /* 0x000fe20000400000 */
[----:B------:R-:W-:Y:S01]  /*69b0*/  F2FP.F16.F32.PACK_AB R76, RZ, R76 ;  /* 0x0000004cff4c723e */ /* 0x000fe200000000ff */
[----:B------:R-:W-:Y:S01]  /*69c0*/  FMUL R65, R65, R104 ;  /* 0x0000006841417220 */ /* 0x000fe20000400000 */
[----:B------:R-:W-:Y:S01]  /*69d0*/  F2FP.F16.F32.PACK_AB R77, RZ, R77 ;  /* 0x0000004dff4d723e */ /* 0x000fe200000000ff */
[----:B0-----:R-:W-:Y:S01]  /*69e0*/  @P3 IMAD.MOV.U32 R12, RZ, RZ, R14 ;  /* 0x000000ffff0c3224 */ /* 0x001fe200078e000e */
[----:B------:R-:W-:Y:S01]  /*69f0*/  F2FP.F16.F32.PACK_AB R79, RZ, R79 ;  /* 0x0000004fff4f723e */ /* 0x000fe200000000ff */
[----:B------:R-:W-:Y:S01]  /*6a00*/  @P3 IMAD.MOV.U32 R13, RZ, RZ, R15 ;  /* 0x000000ffff0d3224 */ /* 0x000fe200078e000f */
[----:B------:R-:W-:Y:S01]  /*6a10*/  F2FP.F16.F32.PACK_AB R78, RZ, R78 ;  /* 0x0000004eff4e723e */ /* 0x000fe200000000ff */
[-C--:B------:R-:W-:Y:S01]  /*6a20*/  FMUL R67, R67, R104.reuse ;  /* 0x0000006843437220 */ /* 0x080fe20000400000 */
[----:B------:R-:W-:Y:S01]  /*6a30*/  FMUL R66, R66, R104 ;  /* 0x0000006842427220 */ /* 0x000fe20000400000 */
[----:B------:R-:W-:Y:S01]  /*6a40*/  F2FP.F16.F32.PACK_AB R64, RZ, R64 ;  /* 0x00000040ff40723e */ /* 0x000fe200000000ff */
[----:B------:R0:W-:Y:S01]  /*6a50*/  @P3 STG.E.U16 desc[UR36][R12.64+0x10], R94 ;  /* 0x0000105e0c003986 */ /* 0x0001e2000c101524 */
[----:B------:R-:W-:Y:S01]  /*6a60*/  ISETP.GT.AND P3, PT, R3, 0x8, P2 ;  /* 0x000000080300780c */ /* 0x000fe20001764270 */
[-C--:B------:R-:W-:Y:S01]  /*6a70*/  FMUL R68, R68, R104.reuse ;  /* 0x0000006844447220 */ /* 0x080fe20000400000 */
[----:B------:R-:W-:Y:S01]  /*6a80*/  F2FP.F16.F32.PACK_AB R65, RZ, R65 ;  /* 0x00000041ff41723e */ /* 0x000fe200000000ff */
[----:B------:R1:W-:Y:S01]  /*6a90*/  @P1 STG.E.U16 desc[UR36][R14.64+0x12], R95 ;  /* 0x0000125f0e001986 */ /* 0x0003e2000c101524 */
[----:B------:R-:W-:Y:S01]  /*6aa0*/  ISETP.GT.AND P1, PT, R6, 0x18, PT ;  /* 0x000000180600780c */ /* 0x000fe20003f24270 */
[-C--:B------:R-:W-:Y:S01]  /*6ab0*/  FMUL R69, R69, R104.reuse ;  /* 0x0000006845457220 */ /* 0x080fe20000400000 */
[----:B------:R-:W-:Y:S01]  /*6ac0*/  F2FP.F16.F32.PACK_AB R67, RZ, R67 ;  /* 0x00000043ff43723e */ /* 0x000fe200000000ff */
[----:B------:R1:W-:Y:S01]  /*6ad0*/  @P5 STG.E.U16 desc[UR36][R8.64+0x22], R81 ;  /* 0x0000225108005986 */ /* 0x0003e2000c101524 */
[C---:B------:R-:W-:Y:S01]  /*6ae0*/  ISETP.GT.AND P5, PT, R3.reuse, 0x8, P0 ;  /* 0x000000080300780c */ /* 0x040fe200007a4270 */
[----:B------:R-:W-:Y:S01]  /*6af0*/  FMUL R70, R70, R104 ;  /* 0x0000006846467220 */ /* 0x000fe20000400000 */
[----:B------:R-:W-:Y:S01]  /*6b00*/  F2FP.F16.F32.PACK_AB R66, RZ, R66 ;  /* 0x00000042ff42723e */ /* 0x000fe200000000ff */
[----:B------:R1:W-:Y:S01]  /*6b10*/  @P4 STG.E.U16 desc[UR36][R8.64+0x20], R80 ;  /* 0x0000205008004986 */ /* 0x0003e2000c101524 */
[----:B------:R-:W-:Y:S01]  /*6b20*/  ISETP.GT.AND P4, PT, R3, RZ, P1 ;  /* 0x000000ff0300720c */ /* 0x000fe20000f84270 */
[----:B------:R-:W-:Y:S01]  /*6b30*/  FMUL R71, R71, R104 ;  /* 0x0000006847477220 */ /* 0x000fe20000400000 */
[----:B------:R-:W-:Y:S01]  /*6b40*/  F2FP.F16.F32.PACK_AB R68, RZ, R68 ;  /* 0x00000044ff44723e */ /* 0x000fe200000000ff */
[----:B------:R1:W-:Y:S01]  /*6b50*/  @P3 STG.E.U16 desc[UR36][R10.64+0x20], R82 ;  /* 0x000020520a003986 */ /* 0x0003e2000c101524 */
[----:B------:R-:W-:Y:S01]  /*6b60*/  ISETP.GT.AND P3, PT, R6, 0x19, PT ;  /* 0x000000190600780c */ /* 0x000fe20003f64270 */
[-C--:B------:R-:W-:Y:S01]  /*6b70*/  FMUL R56, R56, R104.reuse ;  /* 0x0000006838387220 */ /* 0x080fe20000400000 */
[----:B------:R-:W-:Y:S01]  /*6b80*/  F2FP.F16.F32.PACK_AB R69, RZ, R69 ;  /* 0x00000045ff45723e */ /* 0x000fe200000000ff */
[----:B------:R-:W-:Y:S01]  /*6b90*/  FMUL R57, R57, R104 ;  /* 0x0000006839397220 */ /* 0x000fe20000400000 */
[----:B------:R-:W-:Y:S01]  /*6ba0*/  F2FP.F16.F32.PACK_AB R70, RZ, R70 ;  /* 0x00000046ff46723e */ /* 0x000fe200000000ff */
[----:B------:R1:W-:Y:S01]  /*6bb0*/  @P5 STG.E.U16 desc[UR36][R10.64+0x22], R83 ;  /* 0x000022530a005986 */ /* 0x0003e2000c101524 */
[C---:B------:R-:W-:Y:S01]  /*6bc0*/  ISETP.GT.AND P5, PT, R3.reuse, RZ, P3 ;  /* 0x000000ff0300720c */ /* 0x040fe20001fa4270 */
[-C--:B------:R-:W-:Y:S01]  /*6bd0*/  FMUL R58, R58, R104.reuse ;  /* 0x000000683a3a7220 */ /* 0x080fe20000400000 */
[----:B------:R-:W-:Y:S01]  /*6be0*/  F2FP.F16.F32.PACK_AB R71, RZ, R71 ;  /* 0x00000047ff47723e */ /* 0x000fe200000000ff */
[----:B------:R1:W-:Y:S01]  /*6bf0*/  @P4 STG.E.U16 desc[UR36][R8.64+0x30], R84 ;  /* 0x0000305408004986 */ /* 0x0003e2000c101524 */
[----:B------:R-:W-:Y:S01]  /*6c00*/  ISETP.GT.AND P4, PT, R3, 0x8, P1 ;  /* 0x000000080300780c */ /* 0x000fe20000f84270 */
[----:B------:R-:W-:Y:S01]  /*6c10*/  FMUL R59, R59, R104 ;  /* 0x000000683b3b7220 */ /* 0x000fe20000400000 */
[----:B------:R-:W-:Y:S01]  /*6c20*/  F2FP.F16.F32.PACK_AB R56, RZ, R56 ;  /* 0x00000038ff38723e */ /* 0x000fe200000000ff */
[-C--:B------:R-:W-:Y:S01]  /*6c30*/  FMUL R61, R61, R104.reuse ;  /* 0x000000683d3d7220 */ /* 0x080fe20000400000 */
[----:B------:R-:W-:Y:S01]  /*6c40*/  F2FP.F16.F32.PACK_AB R57, RZ, R57 ;  /* 0x00000039ff39723e */ /* 0x000fe200000000ff */
[----:B------:R-:W-:Y:S01]  /*6c50*/  FMUL R60, R60, R104 ;  /* 0x000000683c3c7220 */ /* 0x000fe20000400000 */
[----:B------:R-:W-:Y:S01]  /*6c60*/  F2FP.F16.F32.PACK_AB R58, RZ, R58 ;  /* 0x0000003aff3a723e */ /* 0x000fe200000000ff */
[-C--:B------:R-:W-:Y:S01]  /*6c70*/  FMUL R62, R62, R104.reuse ;  /* 0x000000683e3e7220 */ /* 0x080fe20000400000 */
[----:B------:R-:W-:Y:S01]  /*6c80*/  F2FP.F16.F32.PACK_AB R59, RZ, R59 ;  /* 0x0000003bff3b723e */ /* 0x000fe200000000ff */
[----:B------:R1:W-:Y:S01]  /*6c90*/  @P5 STG.E.U16 desc[UR36][R8.64+0x32], R85 ;  /* 0x0000325508005986 */ /* 0x0003e2000c101524 */
[----:B------:R-:W-:Y:S01]  /*6ca0*/  ISETP.GT.AND P5, PT, R3, 0x8, P3 ;  /* 0x000000080300780c */ /* 0x000fe20001fa4270 */
[-C--:B------:R-:W-:Y:S01]  /*6cb0*/  FMUL R63, R63, R104.reuse ;  /* 0x000000683f3f7220 */ /* 0x080fe20000400000 */
[----:B------:R-:W-:Y:S01]  /*6cc0*/  F2FP.F16.F32.PACK_AB R61, RZ, R61 ;  /* 0x0000003dff3d723e */ /* 0x000fe200000000ff */
[----:B------:R1:W-:Y:S01]  /*6cd0*/  @P4 STG.E.U16 desc[UR36][R10.64+0x30], R86 ;  /* 0x000030560a004986 */ /* 0x0003e2000c101524 */
[C---:B------:R-:W-:Y:S01]  /*6ce0*/  ISETP.GT.AND P4, PT, R3.reuse, 0x80, P2 ;  /* 0x000000800300780c */ /* 0x040fe20001784270 */
[-C--:B------:R-:W-:Y:S01]  /*6cf0*/  FMUL R48, R48, R104.reuse ;  /* 0x0000006830307220 */ /* 0x080fe20000400000 */
[----:B------:R-:W-:Y:S01]  /*6d00*/  ISETP.GT.AND P2, PT, R3, 0x88, P2 ;  /* 0x000000880300780c */ /* 0x000fe20001744270 */
[----:B------:R-:W-:Y:S01]  /*6d10*/  FMUL R49, R49, R104 ;  /* 0x0000006831317220 */ /* 0x000fe20000400000 */
[----:B------:R-:W-:Y:S01]  /*6d20*/  F2FP.F16.F32.PACK_AB R60, RZ, R60 ;  /* 0x0000003cff3c723e */ /* 0x000fe200000000ff */
[----:B------:R-:W-:Y:S01]  /*6d30*/  FMUL R51, R51, R104 ;  /* 0x0000006833337220 */ /* 0x000fe20000400000 */
[----:B------:R-:W-:Y:S01]  /*6d40*/  F2FP.F16.F32.PACK_AB R62, RZ, R62 ;  /* 0x0000003eff3e723e */ /* 0x000fe200000000ff */
[----:B------:R-:W-:Y:S01]  /*6d50*/  FMUL R50, R50, R104 ;  /* 0x0000006832327220 */ /* 0x000fe20000400000 */
[----:B------:R-:W-:Y:S01]  /*6d60*/  F2FP.F16.F32.PACK_AB R63, RZ, R63 ;  /* 0x0000003fff3f723e */ /* 0x000fe200000000ff */
[----:B------:R1:W-:Y:S01]  /*6d70*/  @P5 STG.E.U16 desc[UR36][R10.64+0x32], R87 ;  /* 0x000032570a005986 */ /* 0x0003e2000c101524 */
[----:B0-----:R-:W-:Y:S01]  /*6d80*/  IADD3 R12, P5, R23, R4, RZ ;  /* 0x00000004170c7210 */ /* 0x001fe20007fbe0ff */
[----:B------:R-:W-:Y:S01]  /*6d90*/  FMUL R52, R52, R104 ;  /* 0x0000006834347220 */ /* 0x000fe20000400000 */
[----:B------:R-:W-:Y:S01]  /*6da0*/  F2FP.F16.F32.PACK_AB R48, RZ, R48 ;  /* 0x00000030ff30723e */ /* 0x000fe200000000ff */
[----:B------:R1:W-:Y:S01]  /*6db0*/  @P4 STG.E.U16 desc[UR36][R4.64+0x20], R72 ;  /* 0x0000204804004986 */ /* 0x0003e2000c101524 */
[----:B------:R-:W-:Y:S01]  /*6dc0*/  ISETP.GT.AND P4, PT, R3, 0x80, P0 ;  /* 0x000000800300780c */ /* 0x000fe20000784270 */
[----:B------:R-:W-:Y:S01]  /*6dd0*/  IMAD.X R13, R7, 0x1, R5, P5 ;  /* 0x00000001070d7824 */ /* 0x000fe200028e0605 */
[----:B------:R-:W-:Y:S01]  /*6de0*/  ISETP.GT.AND P0, PT, R3, 0x88, P0 ;  /* 0x000000880300780c */ /* 0x000fe20000704270 */
[-C--:B------:R-:W-:Y:S01]  /*6df0*/  FMUL R53, R53, R104.reuse ;  /* 0x0000006835357220 */ /* 0x080fe20000400000 */
[----:B------:R-:W-:Y:S01]  /*6e00*/  F2FP.F16.F32.PACK_AB R49, RZ, R49 ;  /* 0x00000031ff31723e */ /* 0x000fe200000000ff */
[-C--:B------:R-:W-:Y:S01]  /*6e10*/  FMUL R54, R54, R104.reuse ;  /* 0x0000006836367220 */ /* 0x080fe20000400000 */
[----:B------:R-:W-:Y:S01]  /*6e20*/  F2FP.F16.F32.PACK_AB R51, RZ, R51 ;  /* 0x00000033ff33723e */ /* 0x000fe200000000ff */
[----:B------:R-:W-:Y:S01]  /*6e30*/  FMUL R55, R55, R104 ;  /* 0x0000006837377220 */ /* 0x000fe20000400000 */
[----:B------:R-:W-:Y:S01]  /*6e40*/  F2FP.F16.F32.PACK_AB R50, RZ, R50 ;  /* 0x00000032ff32723e */ /* 0x000fe200000000ff */
[----:B------:R-:W-:Y:S01]  /*6e50*/  FMUL R40, R40, R104 ;  /* 0x0000006828287220 */ /* 0x000fe20000400000 */
[----:B------:R-:W-:Y:S01]  /*6e60*/  F2FP.F16.F32.PACK_AB R52, RZ, R52 ;  /* 0x00000034ff34723e */ /* 0x000fe200000000ff */
[-C--:B------:R-:W-:Y:S01]  /*6e70*/  FMUL R41, R41, R104.reuse ;  /* 0x0000006829297220 */ /* 0x080fe20000400000 */
[----:B------:R-:W-:Y:S01]  /*6e80*/  F2FP.F16.F32.PACK_AB R53, RZ, R53 ;  /* 0x00000035ff35723e */ /* 0x000fe200000000ff */
[----:B------:R1:W-:Y:S01]  /*6e90*/  @P4 STG.E.U16 desc[UR36][R4.64+0x22], R73 ;  /* 0x0000224904004986 */ /* 0x0003e2000c101524 */
[C---:B------:R-:W-:Y:S01]  /*6ea0*/  ISETP.GT.AND P4, PT, R3.reuse, 0x80, P1 ;  /* 0x000000800300780c */ /* 0x040fe20000f84270 */
[-C--:B------:R-:W-:Y:S01]  /*6eb0*/  FMUL R42, R42, R104.reuse ;  /* 0x000000682a2a7220 */ /* 0x080fe20000400000 */
[C---:B------:R-:W-:Y:S01]  /*6ec0*/  ISETP.GT.AND P1, PT, R3.reuse, 0x88, P1 ;  /* 0x000000880300780c */ /* 0x040fe20000f24270 */
[----:B------:R1:W-:Y:S01]  /*6ed0*/  @P2 STG.E.U16 desc[UR36][R12.64+0x20], R74 ;  /* 0x0000204a0c002986 */ /* 0x0003e2000c101524 */
[----:B------:R-:W-:Y:S01]  /*6ee0*/  ISETP.GT.AND P2, PT, R3, 0x80, P3 ;  /* 0x000000800300780c */ /* 0x000fe20001f44270 */
[----:B------:R-:W-:Y:S01]  /*6ef0*/  FMUL R43, R43, R104 ;  /* 0x000000682b2b7220 */ /* 0x000fe20000400000 */
[----:B------:R-:W-:Y:S01]  /*6f00*/  ISETP.GT.AND P3, PT, R3, 0x88, P3 ;  /* 0x000000880300780c */ /* 0x000fe20001f64270 */
[----:B------:R1:W-:Y:S01]  /*6f10*/  @P0 STG.E.U16 desc[UR36][R12.64+0x22], R75 ;  /* 0x0000224b0c000986 */ /* 0x0003e2000c101524 */
[----:B------:R-:W-:Y:S01]  /*6f20*/  F2FP.F16.F32.PACK_AB R54, RZ, R54 ;  /* 0x00000036ff36723e */ /* 0x000fe200000000ff */
[-C--:B------:R-:W-:Y:S01]  /*6f30*/  FMUL R44, R44, R104.reuse ;  /* 0x000000682c2c7220 */ /* 0x080fe20000400000 */
[----:B------:R-:W-:Y:S01]  /*6f40*/  F2FP.F16.F32.PACK_AB R55, RZ, R55 ;  /* 0x00000037ff37723e */ /* 0x000fe200000000ff */
[----:B------:R-:W-:Y:S01]  /*6f50*/  FMUL R45, R45, R104 ;  /* 0x000000682d2d7220 */ /* 0x000fe20000400000 */
[----:B------:R-:W-:Y:S01]  /*6f60*/  F2FP.F16.F32.PACK_AB R40, RZ, R40 ;  /* 0x00000028ff28723e */ /* 0x000fe200000000ff */
[----:B------:R1:W-:Y:S01]  /*6f70*/  @P4 STG.E.U16 desc[UR36][R4.64+0x30], R76 ;  /* 0x0000304c04004986 */ /* 0x0003e2000c101524 */
[----:B------:R-:W-:Y:S01]  /*6f80*/  F2FP.F16.F32.PACK_AB R41, RZ, R41 ;  /* 0x00000029ff29723e */ /* 0x000fe200000000ff */
[----:B------:R-:W-:Y:S01]  /*6f90*/  FMUL R46, R46, R104 ;  /* 0x000000682e2e7220 */ /* 0x000fe20000400000 */
[----:B------:R-:W-:Y:S01]  /*6fa0*/  F2FP.F16.F32.PACK_AB R42, RZ, R42 ;  /* 0x0000002aff2a723e */ /* 0x000fe200000000ff */
[----:B------:R1:W-:Y:S01]  /*6fb0*/  @P2 STG.E.U16 desc[UR36][R4.64+0x32], R77 ;  /* 0x0000324d04002986 */ /* 0x0003e2000c101524 */
[C---:B------:R-:W-:Y:S01]  /*6fc0*/  ISETP.GT.AND P2, PT, R6.reuse, 0x21, PT ;  /* 0x000000210600780c */ /* 0x040fe20003f44270 */
[-C--:B------:R-:W-:Y:S01]  /*6fd0*/  FMUL R47, R47, R104.reuse ;  /* 0x000000682f2f7220 */ /* 0x080fe20000400000 */
[----:B------:R-:W-:Y:S01]  /*6fe0*/  F2FP.F16.F32.PACK_AB R43, RZ, R43 ;  /* 0x0000002bff2b723e */ /* 0x000fe200000000ff */
[----:B------:R1:W-:Y:S01]  /*6ff0*/  @P3 STG.E.U16 desc[UR36][R12.64+0x32], R79 ;  /* 0x0000324f0c003986 */ /* 0x0003e2000c101524 */
[----:B------:R-:W-:Y:S01]  /*7000*/  ISETP.GT.AND P3, PT, R6, 0x20, PT ;  /* 0x000000200600780c */ /* 0x000fe20003f64270 */
[-C--:B------:R-:W-:Y:S01]  /*7010*/  FMUL R32, R32, R104.reuse ;  /* 0x0000006820207220 */ /* 0x080fe20000400000 */
[C---:B------:R-:W-:Y:S01]  /*7020*/  ISETP.GT.AND P4, PT, R3.reuse, RZ, P2 ;  /* 0x000000ff0300720c */ /* 0x040fe20001784270 */
[----:B------:R1:W-:Y:S01]  /*7030*/  @P1 STG.E.U16 desc[UR36][R12.64+0x30], R78 ;  /* 0x0000304e0c001986 */ /* 0x0003e2000c101524 */
[----:B------:R-:W-:Y:S01]  /*7040*/  ISETP.GT.AND P0, PT, R3, RZ, P3 ;  /* 0x000000ff0300720c */ /* 0x000fe20001f04270 */
[-C--:B------:R-:W-:Y:S01]  /*7050*/  FMUL R33, R33, R104.reuse ;  /* 0x0000006821217220 */ /* 0x080fe20000400000 */
[C---:B------:R-:W-:Y:S01]  /*7060*/  ISETP.GT.AND P1, PT, R3.reuse, 0x8, P2 ;  /* 0x000000080300780c */ /* 0x040fe20001724270 */
[-C--:B------:R-:W-:Y:S01]  /*7070*/  FMUL R34, R34, R104.reuse ;  /* 0x0000006822227220 */ /* 0x080fe20000400000 */
[----:B------:R-:W-:Y:S01]  /*7080*/  ISETP.GT.AND P5, PT, R3, 0x8, P3 ;  /* 0x000000080300780c */ /* 0x000fe20001fa4270 */
[----:B------:R-:W-:Y:S01]  /*7090*/  FMUL R35, R35, R104 ;  /* 0x0000006823237220 */ /* 0x000fe20000400000 */
        /* <DEDUP_REMOVED lines=15> */
[----:B------:R-:W-:Y:S01]  /*7190*/  FMUL R24, R24, R104 ;  /* 0x0000006818187220 */ /* 0x000fe20000400000 */
[----:B------:R-:W-:Y:S01]  /*71a0*/  F2FP.F16.F32.PACK_AB R34, RZ, R34 ;  /* 0x00000022ff22723e */ /* 0x000fe200000000ff */
[----:B------:R1:W-:Y:S01]  /*71b0*/  @P5 STG.E.U16 desc[UR36][R10.64+0x40], R66 ;  /* 0x000040420a005986 */ /* 0x0003e2000c101524 */
[----:B------:R-:W-:Y:S01]  /*71c0*/  ISETP.GT.AND P5, PT, R3, RZ, P0 ;  /* 0x000000ff0300720c */ /* 0x000fe200007a4270 */
[-C--:B------:R-:W-:Y:S01]  /*71d0*/  FMUL R25, R25, R104.reuse ;  /* 0x0000006819197220 */ /* 0x080fe20000400000 */
[----:B------:R-:W-:Y:S01]  /*71e0*/  ISETP.GT.AND P4, PT, R3, RZ, P1 ;  /* 0x000000ff0300720c */ /* 0x000fe20000f84270 */
        /* <DEDUP_REMOVED lines=12> */
[----:B------:R-:W-:Y:S01]  /*72b0*/  FMUL R31, R31, R104 ;  /* 0x000000681f1f7220 */ /* 0x000fe20000400000 */
[----:B------:R-:W-:Y:S01]  /*72c0*/  F2FP.F16.F32.PACK_AB R24, RZ, R24 ;  /* 0x00000018ff18723e */ /* 0x000fe200000000ff */
[----:B------:R1:W-:Y:S01]  /*72d0*/  @P4 STG.E.U16 desc[UR36][R8.64+0x52], R69 ;  /* 0x0000524508004986 */ /* 0x0003e2000c101524 */
[----:B------:R-:W-:-:S02]  /*72e0*/  ISETP.GT.AND P4, PT, R3, 0x8, P1 ;  /* 0x000000080300780c */ /* 0x000fc40000f84270 */
[----:B------:R-:W-:Y:S02]  /*72f0*/  F2FP.F16.F32.PACK_AB R25, RZ, R25 ;  /* 0x00000019ff19723e */ /* 0x000fe400000000ff */
[----:B------:R-:W-:Y:S02]  /*7300*/  F2FP.F16.F32.PACK_AB R26, RZ, R26 ;  /* 0x0000001aff1a723e */ /* 0x000fe400000000ff */
[----:B------:R-:W-:Y:S02]  /*7310*/  F2FP.F16.F32.PACK_AB R27, RZ, R27 ;  /* 0x0000001bff1b723e */ /* 0x000fe400000000ff */
[----:B------:R-:W-:Y:S01]  /*7320*/  F2FP.F16.F32.PACK_AB R28, RZ, R28 ;  /* 0x0000001cff1c723e */ /* 0x000fe200000000ff */
[----:B------:R1:W-:Y:S01]  /*7330*/  @P5 STG.E.U16 desc[UR36][R10.64+0x50], R70 ;  /* 0x000050460a005986 */ /* 0x0003e2000c101524 */
[C---:B------:R-:W-:Y:S02]  /*7340*/  ISETP.GT.AND P5, PT, R3.reuse, 0x80, P3 ;  /* 0x000000800300780c */ /* 0x040fe40001fa4270 */
[C---:B------:R-:W-:Y:S01]  /*7350*/  ISETP.GT.AND P3, PT, R3.reuse, 0x88, P3 ;  /* 0x000000880300780c */ /* 0x040fe20001f64270 */
[----:B------:R1:W-:Y:S01]  /*7360*/  @P4 STG.E.U16 desc[UR36][R10.64+0x52], R71 ;  /* 0x000052470a004986 */ /* 0x0003e2000c101524 */
[----:B------:R-:W-:-:S02]  /*7370*/  ISETP.GT.AND P4, PT, R3, 0x80, P2 ;  /* 0x000000800300780c */ /* 0x000fc40001784270 */
[C---:B------:R-:W-:Y:S02]  /*7380*/  ISETP.GT.AND P2, PT, R3.reuse, 0x88, P2 ;  /* 0x000000880300780c */ /* 0x040fe40001744270 */
[----:B------:R-:W-:Y:S02]  /*7390*/  F2FP.F16.F32.PACK_AB R29, RZ, R29 ;  /* 0x0000001dff1d723e */ /* 0x000fe400000000ff */
[----:B------:R-:W-:Y:S02]  /*73a0*/  F2FP.F16.F32.PACK_AB R30, RZ, R30 ;  /* 0x0000001eff1e723e */ /* 0x000fe400000000ff */
[----:B------:R-:W-:Y:S01]  /*73b0*/  F2FP.F16.F32.PACK_AB R31, RZ, R31 ;  /* 0x0000001fff1f723e */ /* 0x000fe200000000ff */
[----:B------:R1:W-:Y:S04]  /*73c0*/  @P5 STG.E.U16 desc[UR36][R4.64+0x40], R56 ;  /* 0x0000403804005986 */ /* 0x0003e8000c101524 */
[----:B------:R1:W-:Y:S01]  /*73d0*/  @P4 STG.E.U16 desc[UR36][R4.64+0x42], R57 ;  /* 0x0000423904004986 */ /* 0x0003e2000c101524 */
[----:B------:R-:W-:-:S02]  /*73e0*/  ISETP.GT.AND P4, PT, R3, 0x80, P0 ;  /* 0x000000800300780c */ /* 0x000fc40000784270 */
[C---:B------:R-:W-:Y:S01]  /*73f0*/  ISETP.GT.AND P0, PT, R3.reuse, 0x88, P0 ;  /* 0x000000880300780c */ /* 0x040fe20000704270 */
[----:B------:R1:W-:Y:S01]  /*7400*/  @P3 STG.E.U16 desc[UR36][R12.64+0x40], R58 ;  /* 0x0000403a0c003986 */ /* 0x0003e2000c101524 */
[C---:B------:R-:W-:Y:S02]  /*7410*/  ISETP.GT.AND P3, PT, R3.reuse, 0x80, P1 ;  /* 0x000000800300780c */ /* 0x040fe40000f64270 */
[----:B------:R-:W-:Y:S01]  /*7420*/  ISETP.GT.AND P1, PT, R3, 0x88, P1 ;  /* 0x000000880300780c */ /* 0x000fe20000f24270 */
[----:B------:R1:W-:Y:S01]  /*7430*/  @P2 STG.E.U16 desc[UR36][R12.64+0x42], R59 ;  /* 0x0000423b0c002986 */ /* 0x0003e2000c101524 */
[----:B------:R-:W-:-:S05]  /*7440*/  ISETP.GT.AND P2, PT, R6, 0x31, PT ;  /* 0x000000310600780c */ /* 0x000fca0003f44270 */
[----:B------:R1:W-:Y:S01]  /*7450*/  @P4 STG.E.U16 desc[UR36][R4.64+0x50], R60 ;  /* 0x0000503c04004986 */ /* 0x0003e2000c101524 */
[----:B------:R-:W-:-:S03]  /*7460*/  ISETP.GT.AND P4, PT, R3, RZ, P2 ;  /* 0x000000ff0300720c */ /* 0x000fc60001784270 */
[----:B------:R1:W-:Y:S01]  /*7470*/  @P3 STG.E.U16 desc[UR36][R4.64+0x52], R61 ;  /* 0x0000523d04003986 */ /* 0x0003e2000c101524 */
[----:B------:R-:W-:-:S03]  /*7480*/  ISETP.GT.AND P3, PT, R6, 0x30, PT ;  /* 0x000000300600780c */ /* 0x000fc60003f64270 */
[----:B------:R1:W-:Y:S01]  /*7490*/  @P0 STG.E.U16 desc[UR36][R12.64+0x50], R62 ;  /* 0x0000503e0c000986 */ /* 0x0003e2000c101524 */
[C---:B------:R-:W-:Y:S02]  /*74a0*/  ISETP.GT.AND P0, PT, R3.reuse, RZ, P3 ;  /* 0x000000ff0300720c */ /* 0x040fe40001f04270 */
[C---:B------:R-:W-:Y:S01]  /*74b0*/  ISETP.GT.AND P5, PT, R3.reuse, 0x8, P3 ;  /* 0x000000080300780c */ /* 0x040fe20001fa4270 */
[----:B------:R1:W-:Y:S01]  /*74c0*/  @P1 STG.E.U16 desc[UR36][R12.64+0x52], R63 ;  /* 0x0000523f0c001986 */ /* 0x0003e2000c101524 */
[----:B------:R-:W-:-:S03]  /*74d0*/  ISETP.GT.AND P1, PT, R3, 0x8, P2 ;  /* 0x000000080300780c */ /* 0x000fc60001724270 */
[----:B------:R1:W-:Y:S06]  /*74e0*/  @P4 STG.E.U16 desc[UR36][R8.64+0x62], R49 ;  /* 0x0000623108004986 */ /* 0x0003ec000c101524 */
[----:B------:R1:W-:Y:S01]  /*74f0*/  @P0 STG.E.U16 desc[UR36][R8.64+0x60], R48 ;  /* 0x0000603008000986 */ /* 0x0003e2000c101524 */
[----:B------:R-:W-:-:S03]  /*7500*/  ISETP.GT.AND P0, PT, R6, 0x38, PT ;  /* 0x000000380600780c */ /* 0x000fc60003f04270 */
[----:B------:R1:W-:Y:S01]  /*7510*/  @P1 STG.E.U16 desc[UR36][R10.64+0x62], R51 ;  /* 0x000062330a001986 */ /* 0x0003e2000c101524 */
[----:B------:R-:W-:-:S03]  /*7520*/  ISETP.GT.AND P1, PT, R6, 0x39, PT ;  /* 0x000000390600780c */ /* 0x000fc60003f24270 */
[----:B------:R1:W-:Y:S01]  /*7530*/  @P5 STG.E.U16 desc[UR36][R10.64+0x60], R50 ;  /* 0x000060320a005986 */ /* 0x0003e2000c101524 */
[C---:B------:R-:W-:Y:S02]  /*7540*/  ISETP.GT.AND P5, PT, R3.reuse, RZ, P0 ;  /* 0x000000ff0300720c */ /* 0x040fe400007a4270 */
[----:B------:R-:W-:-:S11]  /*7550*/  ISETP.GT.AND P4, PT, R3, RZ, P1 ;  /* 0x000000ff0300720c */ /* 0x000fd60000f84270 */
[----:B------:R1:W-:Y:S01]  /*7560*/  @P5 STG.E.U16 desc[UR36][R8.64+0x70], R52 ;  /* 0x0000703408005986 */ /* 0x0003e2000c101524 */
[----:B------:R-:W-:-:S03]  /*7570*/  ISETP.GT.AND P5, PT, R3, 0x8, P0 ;  /* 0x000000080300780c */ /* 0x000fc600007a4270 */
[----:B------:R1:W-:Y:S01]  /*7580*/  @P4 STG.E.U16 desc[UR36][R8.64+0x72], R53 ;  /* 0x0000723508004986 */ /* 0x0003e2000c101524 */
[----:B------:R-:W-:-:S09]  /*7590*/  ISETP.GT.AND P4, PT, R3, 0x8, P1 ;  /* 0x000000080300780c */ /* 0x000fd20000f84270 */
[----:B------:R1:W-:Y:S01]  /*75a0*/  @P5 STG.E.U16 desc[UR36][R10.64+0x70], R54 ;  /* 0x000070360a005986 */ /* 0x0003e2000c101524 */
[C---:B------:R-:W-:Y:S02]  /*75b0*/  ISETP.GT.AND P5, PT, R3.reuse, 0x80, P3 ;  /* 0x000000800300780c */ /* 0x040fe40001fa4270 */
[C---:B------:R-:W-:Y:S01]  /*75c0*/  ISETP.GT.AND P3, PT, R3.reuse, 0x88, P3 ;  /* 0x000000880300780c */ /* 0x040fe20001f64270 */
[----:B------:R1:W-:Y:S01]  /*75d0*/  @P4 STG.E.U16 desc[UR36][R10.64+0x72], R55 ;  /* 0x000072370a004986 */ /* 0x0003e2000c101524 */
[C---:B------:R-:W-:Y:S02]  /*75e0*/  ISETP.GT.AND P4, PT, R3.reuse, 0x80, P2 ;  /* 0x000000800300780c */ /* 0x040fe40001784270 */
[----:B------:R-:W-:-:S07]  /*75f0*/  ISETP.GT.AND P2, PT, R3, 0x88, P2 ;  /* 0x000000880300780c */ /* 0x000fce0001744270 */
[----:B------:R1:W-:Y:S04]  /*7600*/  @P5 STG.E.U16 desc[UR36][R4.64+0x60], R40 ;  /* 0x0000602804005986 */ /* 0x0003e8000c101524 */
[----:B------:R1:W-:Y:S01]  /*7610*/  @P4 STG.E.U16 desc[UR36][R4.64+0x62], R41 ;  /* 0x0000622904004986 */ /* 0x0003e2000c101524 */
[C---:B------:R-:W-:Y:S02]  /*7620*/  ISETP.GT.AND P4, PT, R3.reuse, 0x80, P0 ;  /* 0x000000800300780c */ /* 0x040fe40000784270 */
[C---:B------:R-:W-:Y:S01]  /*7630*/  ISETP.GT.AND P0, PT, R3.reuse, 0x88, P0 ;  /* 0x000000880300780c */ /* 0x040fe20000704270 */
[----:B------:R1:W-:Y:S01]  /*7640*/  @P3 STG.E.U16 desc[UR36][R12.64+0x60], R42 ;  /* 0x0000602a0c003986 */ /* 0x0003e2000c101524 */
[C---:B------:R-:W-:Y:S02]  /*7650*/  ISETP.GT.AND P3, PT, R3.reuse, 0x80, P1 ;  /* 0x000000800300780c */ /* 0x040fe40000f64270 */
[----:B------:R-:W-:Y:S01]  /*7660*/  ISETP.GT.AND P1, PT, R3, 0x88, P1 ;  /* 0x000000880300780c */ /* 0x000fe20000f24270 */
[----:B------:R1:W-:Y:S06]  /*7670*/  @P2 STG.E.U16 desc[UR36][R12.64+0x62], R43 ;  /* 0x0000622b0c002986 */ /* 0x0003ec000c101524 */
[----:B------:R1:W-:Y:S04]  /*7680*/  @P4 STG.E.U16 desc[UR36][R4.64+0x70], R44 ;  /* 0x0000702c04004986 */ /* 0x0003e8000c101524 */
[----:B------:R1:W-:Y:S01]  /*7690*/  @P3 STG.E.U16 desc[UR36][R4.64+0x72], R45 ;  /* 0x0000722d04003986 */ /* 0x0003e2000c101524 */
[----:B------:R-:W-:-:S03]  /*76a0*/  ISETP.GT.AND P3, PT, R6, 0x40, PT ;  /* 0x000000400600780c */ /* 0x000fc60003f64270 */
[----:B------:R1:W-:Y:S01]  /*76b0*/  @P0 STG.E.U16 desc[UR36][R12.64+0x70], R46 ;  /* 0x0000702e0c000986 */ /* 0x0003e2000c101524 */
[----:B------:R-:W-:Y:S02]  /*76c0*/  ISETP.GT.AND P0, PT, R6, 0x41, PT ;  /* 0x000000410600780c */ /* 0x000fe40003f04270 */
[C---:B------:R-:W-:Y:S01]  /*76d0*/  ISETP.GT.AND P4, PT, R3.reuse, 0x8, P3 ;  /* 0x000000080300780c */ /* 0x040fe20001f84270 */
[----:B------:R1:W-:Y:S01]  /*76e0*/  @P1 STG.E.U16 desc[UR36][R12.64+0x72], R47 ;  /* 0x0000722f0c001986 */ /* 0x0003e2000c101524 */
[C---:B------:R-:W-:Y:S02]  /*76f0*/  ISETP.GT.AND P1, PT, R3.reuse, RZ, P3 ;  /* 0x000000ff0300720c */ /* 0x040fe40001f24270 */
[C---:B------:R-:W-:Y:S02]  /*7700*/  ISETP.GT.AND P2, PT, R3.reuse, RZ, P0 ;  /* 0x000000ff0300720c */ /* 0x040fe40000744270 */
[----:B------:R-:W-:-:S09]  /*7710*/  ISETP.GT.AND P5, PT, R3, 0x8, P0 ;  /* 0x000000080300780c */ /* 0x000fd200007a4270 */
[----:B------:R1:W-:Y:S01]  /*7720*/  @P1 STG.E.U16 desc[UR36][R8.64+0x80], R32 ;  /* 0x0000802008001986 */ /* 0x0003e2000c101524 */
[----:B------:R-:W-:-:S03]  /*7730*/  ISETP.GT.AND P1, PT, R6, 0x48, PT ;  /* 0x000000480600780c */ /* 0x000fc60003f24270 */
[----:B------:R1:W-:Y:S01]  /*7740*/  @P2 STG.E.U16 desc[UR36][R8.64+0x82], R33 ;  /* 0x0000822108002986 */ /* 0x0003e2000c101524 */
[----:B------:R-:W-:-:S03]  /*7750*/  ISETP.GT.AND P2, PT, R6, 0x49, PT ;  /* 0x000000490600780c */ /* 0x000fc60003f44270 */
[----:B------:R1:W-:Y:S01]  /*7760*/  @P4 STG.E.U16 desc[UR36][R10.64+0x80], R34 ;  /* 0x000080220a004986 */ /* 0x0003e2000c101524 */
[----:B------:R-:W-:-:S03]  /*7770*/  ISETP.GT.AND P4, PT, R3, RZ, P2 ;  /* 0x000000ff0300720c */ /* 0x000fc60001784270 */
[----:B------:R1:W-:Y:S01]  /*7780*/  @P5 STG.E.U16 desc[UR36][R10.64+0x82], R35 ;  /* 0x000082230a005986 */ /* 0x0003e2000c101524 */
[----:B------:R-:W-:-:S09]  /*7790*/  ISETP.GT.AND P5, PT, R3, RZ, P1 ;  /* 0x000000ff0300720c */ /* 0x000fd20000fa4270 */
        /* <DEDUP_REMOVED lines=10> */
[----:B------:R1:W-:Y:S01]  /*7840*/  @P4 STG.E.U16 desc[UR36][R4.64+0x80], R24 ;  /* 0x0000801804004986 */ /* 0x0003e2000c101524 */
[C---:B------:R-:W-:Y:S02]  /*7850*/  ISETP.GT.AND P4, PT, R3.reuse, 0x80, P1 ;  /* 0x000000800300780c */ /* 0x040fe40000f84270 */
[C---:B------:R-:W-:Y:S01]  /*7860*/  ISETP.GT.AND P1, PT, R3.reuse, 0x88, P1 ;  /* 0x000000880300780c */ /* 0x040fe20000f24270 */
[----:B------:R1:W-:Y:S01]  /*7870*/  @P5 STG.E.U16 desc[UR36][R4.64+0x82], R25 ;  /* 0x0000821904005986 */ /* 0x0003e2000c101524 */
[C---:B------:R-:W-:Y:S02]  /*7880*/  ISETP.GT.AND P5, PT, R3.reuse, 0x80, P2 ;  /* 0x000000800300780c */ /* 0x040fe400017a4270 */
[----:B------:R-:W-:Y:S01]  /*7890*/  ISETP.GT.AND P2, PT, R3, 0x88, P2 ;  /* 0x000000880300780c */ /* 0x000fe20001744270 */
[----:B------:R1:W-:Y:S04]  /*78a0*/  @P3 STG.E.U16 desc[UR36][R12.64+0x80], R26 ;  /* 0x0000801a0c003986 */ /* 0x0003e8000c101524 */
[----:B------:R1:W-:Y:S04]  /*78b0*/  @P0 STG.E.U16 desc[UR36][R12.64+0x82], R27 ;  /* 0x0000821b0c000986 */ /* 0x0003e8000c101524 */
[----:B------:R1:W-:Y:S04]  /*78c0*/  @P4 STG.E.U16 desc[UR36][R4.64+0x90], R28 ;  /* 0x0000901c04004986 */ /* 0x0003e8000c101524 */
[----:B------:R1:W-:Y:S04]  /*78d0*/  @P5 STG.E.U16 desc[UR36][R4.64+0x92], R29 ;  /* 0x0000921d04005986 */ /* 0x0003e8000c101524 */
[----:B------:R1:W-:Y:S04]  /*78e0*/  @P1 STG.E.U16 desc[UR36][R12.64+0x90], R30 ;  /* 0x0000901e0c001986 */ /* 0x0003e8000c101524 */
[----:B------:R1:W-:Y:S02]  /*78f0*/  @P2 STG.E.U16 desc[UR36][R12.64+0x92], R31 ;  /* 0x0000921f0c002986 */ /* 0x0003e4000c101524 */
.L_x_185:
[----:B------:R-:W-:Y:S05]  /*7900*/  BSYNC B0 ;  /* 0x0000000000007941 */ /* 0x000fea0003800000 */
.L_x_29:
[----:B------:R-:W-:Y:S01]  /*7910*/  ULDC UR4, c[0x0][0xc] ;  /* 0x0000030000047ab9 */ /* 0x000fe20000000800 */
[----:B------:R-:W-:Y:S01]  /*7920*/  ULDC UR5, c[0x0][0x10] ;  /* 0x0000040000057ab9 */ /* 0x000fe20000000800 */
[----:B------:R-:W2:Y:S01]  /*7930*/  LDC R3, c[0x0][0x14] ;  /* 0x00000500ff037b82 */ /* 0x000ea20000000800 */
[----:B------:R-:W-:Y:S01]  /*7940*/  UIMAD.WIDE.U32 UR4, UR4, UR5, URZ ;  /* 0x00000005040472a5 */ /* 0x000fe2000f8e003f */
[----:B------:R-:W-:Y:S02]  /*7950*/  IMAD.MOV.U32 R107, RZ, RZ, -0x1 ;  /* 0xffffffffff6b7424 */ /* 0x000fe400078e00ff */
[----:B------:R-:W-:-:S03]  /*7960*/  IMAD.MOV.U32 R23, RZ, RZ, -0x1 ;  /* 0xffffffffff177424 */ /* 0x000fc600078e00ff */
[----:B--2---:R-:W-:-:S04]  /*7970*/  IMAD.WIDE.U32 R16, R3, UR4, R16 ;  /* 0x0000000403107c25 */ /* 0x004fc8000f8e0010 */
[----:B------:R-:W-:Y:S01]  /*7980*/  IMAD R3, R3, UR5, RZ ;  /* 0x0000000503037c24 */ /* 0x000fe2000f8e02ff */
[----:B------:R-:W-:Y:S02]  /*7990*/  ULDC.64 UR4, c[0x0][0x650] ;  /* 0x0001940000047ab9 */ /* 0x000fe40000000a00 */
[----:B------:R-:W-:Y:S01]  /*79a0*/  ISETP.GE.U32.AND P0, PT, R16, UR4, PT ;  /* 0x0000000410007c0c */ /* 0x000fe2000bf06070 */
[--C-:B------:R-:W-:Y:S01]  /*79b0*/  IMAD.IADD R17, R17, 0x1, R3.reuse ;  /* 0x0000000111117824 */ /* 0x100fe200078e0203 */
[----:B------:R-:W-:-:S04]  /*79c0*/  PRMT R3, RZ, 0x7610, R3 ;  /* 0x00007610ff037816 */ /* 0x000fc80000000003 */
[----:B------:R-:W-:-:S13]  /*79d0*/  ISETP.GE.U32.AND.EX P0, PT, R17, UR5, PT, P0 ;  /* 0x0000000511007c0c */ /* 0x000fda000bf06100 */
[----:B------:R-:W-:Y:S05]  /*79e0*/  @P0 BRA `(.L_x_186) ;  /* 0x0000000400640947 */ /* 0x000fea0003800000 */
[----:B-1-34-:R-:W1:Y:S01]  /*79f0*/  S2R R12, SR_CTAID.X ;  /* 0x00000000000c7919 */ /* 0x01ae620000002500 */
[----:B0-----:R-:W0:Y:S01]  /*7a00*/  LDC.64 R10, c[0x0][0x628] ;  /* 0x00018a00ff0a7b82 */ /* 0x001e220000000a00 */
[----:B------:R-:W-:Y:S01]  /*7a10*/  ULDC UR4, c[0x0][0x150] ;  /* 0x0000540000047ab9 */ /* 0x000fe20000000800 */
[----:B------:R-:W-:Y:S01]  /*7a20*/  IMAD.MOV.U32 R8, RZ, RZ, R16 ;  /* 0x000000ffff087224 */ /* 0x000fe200078e0010 */
[----:B------:R-:W2:Y:S01]  /*7a30*/  S2R R24, SR_CTAID.Y ;  /* 0x0000000000187919 */ /* 0x000ea20000002600 */
[----:B------:R-:W-:-:S04]  /*7a40*/  IMAD.MOV.U32 R9, RZ, RZ, R17 ;  /* 0x000000ffff097224 */ /* 0x000fc800078e0011 */
[----:B------:R-:W3:Y:S08]  /*7a50*/  LDC R21, c[0x0][0x144] ;  /* 0x00005100ff157b82 */ /* 0x000ef00000000800 */
[----:B------:R-:W4:Y:S08]  /*7a60*/  LDC R0, c[0x0][0x630] ;  /* 0x00018c00ff007b82 */ /* 0x000f300000000800 */
[----:B------:R-:W2:Y:S01]  /*7a70*/  LDC.64 R14, c[0x0][0x620] ;  /* 0x00018800ff0e7b82 */ /* 0x000ea20000000a00 */
[----:B0-----:R-:W-:-:S04]  /*7a80*/  ISETP.NE.U32.AND P0, PT, R10, RZ, PT ;  /* 0x000000ff0a00720c */ /* 0x001fc80003f05070 */
[----:B------:R-:W-:Y:S02]  /*7a90*/  ISETP.NE.AND.EX P0, PT, R11, RZ, PT, P0 ;  /* 0x000000ff0b00720c */ /* 0x000fe40003f05300 */
[----:B-1----:R-:W-:-:S05]  /*7aa0*/  I2FP.F32.U32 R3, R12 ;  /* 0x0000000c00037245 */ /* 0x002fca0000201000 */
[----:B------:R-:W-:-:S04]  /*7ab0*/  FMUL R3, R3, UR4 ;  /* 0x0000000403037c20 */ /* 0x000fc80008400000 */
[----:B------:R0:W1:Y:S02]  /*7ac0*/  F2I.U32.TRUNC.NTZ R20, R3 ;  /* 0x0000000300147305 */ /* 0x000064000020f000 */
[----:B---34-:R-:W-:Y:S05]  /*7ad0*/  @!P0 BRA `(.L_x_187) ;  /* 0x0000000000288947 */ /* 0x018fea0003800000 */
[----:B0-----:R-:W0:Y:S02]  /*7ae0*/  LDC R3, c[0x0][0x634] ;  /* 0x00018d00ff037b82 */ /* 0x001e240000000800 */
        /* <DEDUP_REMOVED lines=9> */
.L_x_187:
[----:B------:R-:W3:Y:S01]  /*7b80*/  LDC.64 R28, c[0x0][0x640] ;  /* 0x00019000ff1c7b82 */ /* 0x000ee20000000a00 */
[-CC-:B------:R-:W-:Y:S01]  /*7b90*/  SHF.R.U64 R23, R8, R0.reuse, R9.reuse ;  /* 0x0000000008177219 */ /* 0x180fe20000001209 */
[----:B-1----:R-:W-:Y:S01]  /*7ba0*/  IMAD.MOV R20, RZ, RZ, -R20 ;  /* 0x000000ffff147224 */ /* 0x002fe200078e0a14 */
[----:B------:R-:W-:Y:S01]  /*7bb0*/  SHF.R.U32.HI R0, RZ, R0, R9 ;  /* 0x00000000ff007219 */ /* 0x000fe20000011609 */
[----:B------:R-:W-:Y:S01]  /*7bc0*/  ULDC UR4, c[0x0][0x154] ;  /* 0x0000550000047ab9 */ /* 0x000fe20000000800 */
[----:B0-----:R-:W-:Y:S01]  /*7bd0*/  IADD3 R3, P0, RZ, -R23, RZ ;  /* 0x80000017ff037210 */ /* 0x001fe20007f1e0ff */
[----:B------:R-:W-:Y:S02]  /*7be0*/  IMAD R21, R21, R20, R12 ;  /* 0x0000001415157224 */ /* 0x000fe400078e020c */
[----:B------:R-:W0:Y:S01]  /*7bf0*/  LDC R6, c[0x0][0x618] ;  /* 0x00018600ff067b82 */ /* 0x000e220000000800 */
[----:B------:R-:W-:Y:S02]  /*7c00*/  IMAD.MOV.U32 R7, RZ, RZ, 0x1 ;  /* 0x00000001ff077424 */ /* 0x000fe400078e00ff */
[----:B------:R-:W-:-:S04]  /*7c10*/  IMAD.X R5, RZ, RZ, ~R0, P0 ;  /* 0x000000ffff057224 */ /* 0x000fc800000e0e00 */
[-C--:B--2---:R-:W-:Y:S01]  /*7c20*/  IMAD R0, R5, R14.reuse, RZ ;  /* 0x0000000e05007224 */ /* 0x084fe200078e02ff */
[----:B------:R-:W1:Y:S01]  /*7c30*/  LDC R8, c[0x0][0x608] ;  /* 0x00018200ff087b82 */ /* 0x000e620000000800 */
[----:B------:R-:W-:-:S04]  /*7c40*/  IMAD.WIDE.U32 R4, R3, R14, R16 ;  /* 0x0000000e03047225 */ /* 0x000fc800078e0010 */
[----:B------:R-:W-:Y:S01]  /*7c50*/  IMAD R3, R3, R15, R0 ;  /* 0x0000000f03037224 */ /* 0x000fe200078e0200 */
[----:B------:R-:W-:Y:S02]  /*7c60*/  I2FP.F32.U32 R0, R24 ;  /* 0x0000001800007245 */ /* 0x000fe40000201000 */
[----:B------:R-:W2:Y:S01]  /*7c70*/  LDC R26, c[0x0][0x658] ;  /* 0x00019600ff1a7b82 */ /* 0x000ea20000000800 */
[----:B------:R-:W-:Y:S01]  /*7c80*/  IMAD.IADD R3, R5, 0x1, R3 ;  /* 0x0000000105037824 */ /* 0x000fe200078e0203 */
[----:B---3--:R-:W-:Y:S01]  /*7c90*/  ISETP.NE.U32.AND P0, PT, R28, RZ, PT ;  /* 0x000000ff1c00720c */ /* 0x008fe20003f05070 */
[----:B------:R-:W-:Y:S01]  /*7ca0*/  FMUL R0, R0, UR4 ;  /* 0x0000000400007c20 */ /* 0x000fe20008400000 */
[----:B------:R-:W-:Y:S02]  /*7cb0*/  IMAD.MOV.U32 R5, RZ, RZ, -0x1 ;  /* 0xffffffffff057424 */ /* 0x000fe400078e00ff */
[----:B------:R-:W-:Y:S01]  /*7cc0*/  ISETP.NE.AND.EX P0, PT, R29, RZ, PT, P0 ;  /* 0x000000ff1d00720c */ /* 0x000fe20003f05300 */
[----:B------:R3:W4:Y:S01]  /*7cd0*/  F2I.U32.TRUNC.NTZ R13, R0 ;  /* 0x00000000000d7305 */ /* 0x000722000020f000 */
[----:B------:R-:W3:Y:S01]  /*7ce0*/  LDC R15, c[0x0][0x148] ;  /* 0x00005200ff0f7b82 */ /* 0x000ee20000000800 */
[----:B0-----:R-:W-:-:S02]  /*7cf0*/  SHF.R.U64 R12, R4, R6, R3 ;  /* 0x00000006040c7219 */ /* 0x001fc40000001203 */
[----:B------:R-:W-:-:S05]  /*7d00*/  SHF.R.U32.HI R3, RZ, R6, R3 ;  /* 0x00000006ff037219 */ /* 0x000fca0000011603 */
[----:B------:R-:W0:Y:S01]  /*7d10*/  LDC R20, c[0x0][0x600] ;  /* 0x00018000ff147b82 */ /* 0x000e220000000800 */
[-CC-:B-1----:R-:W-:Y:S02]  /*7d20*/  SHF.R.U64 R10, R12, R8.reuse, R3.reuse ;  /* 0x000000080c0a7219 */ /* 0x182fe40000001203 */
[----:B------:R-:W-:-:S05]  /*7d30*/  SHF.R.U32.HI R3, RZ, R8, R3 ;  /* 0x00000008ff037219 */ /* 0x000fca0000011603 */
[----:B------:R-:W1:Y:S01]  /*7d40*/  LDC R27, c[0x0][0x648] ;  /* 0x00019200ff1b7b82 */ /* 0x000e620000000800 */
[-C--:B--2---:R-:W-:Y:S02]  /*7d50*/  SHF.L.U32 R4, R5, R26.reuse, RZ ;  /* 0x0000001a05047219 */ /* 0x084fe400000006ff */
[-CC-:B------:R-:W-:Y:S02]  /*7d60*/  SHF.R.U64 R14, R10, R26.reuse, R3.reuse ;  /* 0x0000001a0a0e7219 */ /* 0x180fe40000001203 */
[----:B------:R-:W-:Y:S02]  /*7d70*/  SHF.R.U32.HI R5, RZ, R26, R3 ;  /* 0x0000001aff057219 */ /* 0x000fe40000011603 */
[----:B------:R-:W-:Y:S01]  /*7d80*/  LOP3.LUT R25, RZ, R4, RZ, 0x33, !PT ;  /* 0x00000004ff197212 */ /* 0x000fe200078e33ff */
[----:B------:R-:W2:Y:S01]  /*7d90*/  LDC R30, c[0x0][0x638] ;  /* 0x00018e00ff1e7b82 */ /* 0x000ea20000000800 */
[----:B------:R-:W-:Y:S01]  /*7da0*/  SHF.L.U32 R26, R7, R26, RZ ;  /* 0x0000001a071a7219 */ /* 0x000fe200000006ff */
[----:B------:R-:W-:-:S06]  /*7db0*/  IMAD.MOV.U32 R4, RZ, RZ, R14 ;  /* 0x000000ffff047224 */ /* 0x000fcc00078e000e */
[----:B------:R-:W0:Y:S01]  /*7dc0*/  LDC R31, c[0x0][0x610] ;  /* 0x00018400ff1f7b82 */ /* 0x000e220000000800 */
[----:B----4-:R-:W-:Y:S05]  /*7dd0*/  @!P0 BRA `(.L_x_188) ;  /* 0x0000000000288947 */ /* 0x010fea0003800000 */
[----:B------:R-:W4:Y:S02]  /*7de0*/  LDC R3, c[0x0][0x64c] ;  /* 0x00019300ff037b82 */ /* 0x000f240000000800 */
[----:B----4-:R-:W-:-:S05]  /*7df0*/  IADD3 R3, P0, R14, R3, RZ ;  /* 0x000000030e037210 */ /* 0x010fca0007f1e0ff */
        /* <DEDUP_REMOVED lines=8> */
.L_x_188:
[----:B------:R-:W-:Y:S01]  /*7e80*/  ISETP.NE.AND P0, PT, R2, 0x1, PT ;  /* 0x000000010200780c */ /* 0x000fe20003f05270 */
[----:B0-----:R-:W-:Y:S01]  /*7e90*/  VIADD R7, R20, 0xffffffff ;  /* 0xffffffff14077836 */ /* 0x001fe20000000000 */
[----:B-1-3--:R-:W-:Y:S01]  /*7ea0*/  SHF.R.U64 R0, R4, R27, R5 ;  /* 0x0000001b04007219 */ /* 0x00afe20000001205 */
[----:B------:R-:W-:Y:S01]  /*7eb0*/  IMAD.MOV R13, RZ, RZ, -R13 ;  /* 0x000000ffff0d7224 */ /* 0x000fe200078e0a0d */
[----:B------:R-:W-:Y:S01]  /*7ec0*/  LOP3.LUT R5, R10, R25, RZ, 0xc0, !PT ;  /* 0x000000190a057212 */ /* 0x000fe200078ec0ff */
[----:B------:R-:W-:Y:S01]  /*7ed0*/  IMAD.MOV.U32 R4, RZ, RZ, 0x1 ;  /* 0x00000001ff047424 */ /* 0x000fe200078e00ff */
[----:B------:R-:W-:Y:S01]  /*7ee0*/  LOP3.LUT R12, R12, R7, RZ, 0xc0, !PT ;  /* 0x000000070c0c7212 */ /* 0x000fe200078ec0ff */
[----:B------:R-:W-:Y:S02]  /*7ef0*/  IMAD.MOV R3, RZ, RZ, -R0 ;  /* 0x000000ffff037224 */ /* 0x000fe400078e0a00 */
[----:B------:R-:W-:Y:S02]  /*7f00*/  IMAD R0, R26, R0, R5 ;  /* 0x000000001a007224 */ /* 0x000fe400078e0205 */
[----:B--2---:R-:W-:-:S02]  /*7f10*/  IMAD R3, R3, R30, R14 ;  /* 0x0000001e03037224 */ /* 0x004fc400078e020e */
[----:B------:R-:W-:Y:S02]  /*7f20*/  @P0 IMAD R21, R15, R13, R24 ;  /* 0x0000000d0f150224 */ /* 0x000fe400078e0218 */
[----:B------:R-:W-:Y:S01]  /*7f30*/  IMAD R5, R3, R20, R12 ;  /* 0x0000001403057224 */ /* 0x000fe200078e020c */
[----:B------:R-:W-:Y:S01]  /*7f40*/  PRMT R3, R4, 0x7610, R3 ;  /* 0x0000761004037816 */ /* 0x000fe20000000003 */
[----:B------:R-:W-:-:S05]  /*7f50*/  IMAD R0, R0, R31, R21 ;  /* 0x0000001f00007224 */ /* 0x000fca00078e0215 */
[----:B------:R-:W-:Y:S02]  /*7f60*/  SEL R107, R5, R0, !P0 ;  /* 0x00000000056b7207 */ /* 0x000fe40004000000 */
[----:B------:R-:W-:-:S07]  /*7f70*/  SEL R0, R0, R5, !P0 ;  /* 0x0000000500007207 */ /* 0x000fce0004000000 */
.L_x_186:
[----:B------:R-:W-:Y:S01]  /*7f80*/  LOP3.LUT P0, RZ, R3, 0xff, RZ, 0xc0, !PT ;  /* 0x000000ff03ff7812 */ /* 0x000fe2000780c0ff */
[----:B------:R-:W-:-:S12]  /*7f90*/  IMAD.MOV.U32 R106, RZ, RZ, R0 ;  /* 0x000000ffff6a7224 */ /* 0x000fd800078e0000 */
[----:B------:R-:W-:Y:S05]  /*7fa0*/  @P0 BRA `(.L_x_189) ;  /* 0xffffff90001c0947 */ /* 0x000fea000383ffff */
[----:B------:R-:W-:Y:S05]  /*7fb0*/  EXIT ;  /* 0x000000000000794d */ /* 0x000fea0003800000 */
.L_x_4:
[----:B0-----:R-:W-:Y:S01]  /*7fc0*/  ULDC.64 UR4, c[0x0][0x650] ;  /* 0x0001940000047ab9 */ /* 0x001fe20000000a00 */
        /* <DEDUP_REMOVED lines=25> */
.L_x_191:
[--C-:B------:R-:W-:Y:S01]  /*8160*/  SHF.R.U64 R12, R10, R14, R11.reuse ;  /* 0x0000000e0a0c7219 */ /* 0x100fe2000000120b */
[----:B------:R-:W0:Y:S01]  /*8170*/  LDC R22, c[0x0][0x618] ;  /* 0x00018600ff167b82 */ /* 0x000e220000000800 */
[----:B------:R-:W-:Y:S01]  /*8180*/  I2FP.F32.U32 R6, R4 ;  /* 0x0000000400067245 */ /* 0x000fe20000201000 */
[----:B------:R-:W-:Y:S01]  /*8190*/  ULDC UR4, c[0x0][0x150] ;  /* 0x0000540000047ab9 */ /* 0x000fe20000000800 */
[----:B------:R-:W-:Y:S02]  /*81a0*/  SHF.R.U32.HI R5, RZ, R14, R11 ;  /* 0x0000000eff057219 */ /* 0x000fe4000001160b */
[----:B------:R-:W-:Y:S01]  /*81b0*/  IADD3 R9, P0, RZ, -R12, RZ ;  /* 0x8000000cff097210 */ /* 0x000fe20007f1e0ff */
[----:B------:R-:W-:Y:S01]  /*81c0*/  FMUL R11, R6, UR4 ;  /* 0x00000004060b7c20 */ /* 0x000fe20008400000 */
[----:B------:R-:W-:Y:S01]  /*81d0*/  ULDC UR4, c[0x0][0x154] ;  /* 0x0000550000047ab9 */ /* 0x000fe20000000800 */
[----:B------:R-:W1:Y:S02]  /*81e0*/  LDC.64 R24, c[0x0][0x640] ;  /* 0x00019000ff187b82 */ /* 0x000e640000000a00 */
[----:B------:R-:W-:-:S02]  /*81f0*/  IMAD.X R5, RZ, RZ, ~R5, P0 ;  /* 0x000000ffff057224 */ /* 0x000fc400000e0e05 */
[----:B------:R-:W2:Y:S01]  /*8200*/  F2I.U32.TRUNC.NTZ R11, R11 ;  /* 0x0000000b000b7305 */ /* 0x000ea2000020f000 */
[----:B------:R-:W-:-:S03]  /*8210*/  IMAD.WIDE.U32 R6, R9, R20, R16 ;  /* 0x0000001409067225 */ /* 0x000fc600078e0010 */
[----:B------:R-:W3:Y:S01]  /*8220*/  LDC R13, c[0x0][0x144] ;  /* 0x00005100ff0d7b82 */ /* 0x000ee20000000800 */
[----:B------:R-:W-:-:S04]  /*8230*/  IMAD R8, R5, R20, RZ ;  /* 0x0000001405087224 */ /* 0x000fc800078e02ff */
[----:B------:R-:W-:Y:S02]  /*8240*/  IMAD R5, R9, R21, R8 ;  /* 0x0000001509057224 */ /* 0x000fe400078e0208 */
[----:B------:R-:W-:Y:S01]  /*8250*/  IMAD.MOV.U32 R8, RZ, RZ, -0x1 ;  /* 0xffffffffff087424 */ /* 0x000fe200078e00ff */
[----:B------:R-:W4:Y:S01]  /*8260*/  LDC R14, c[0x0][0x608] ;  /* 0x00018200ff0e7b82 */ /* 0x000f220000000800 */
[----:B------:R-:W-:Y:S01]  /*8270*/  IMAD.IADD R5, R7, 0x1, R5 ;  /* 0x0000000107057824 */ /* 0x000fe200078e0205 */
[----:B------:R-:W-:-:S04]  /*8280*/  I2FP.F32.U32 R7, R3 ;  /* 0x0000000300077245 */ /* 0x000fc80000201000 */
[-C--:B0-----:R-:W-:Y:S01]  /*8290*/  SHF.R.U64 R10, R6, R22.reuse, R5 ;  /* 0x00000016060a7219 */ /* 0x081fe20000001205 */
[----:B--2---:R-:W-:Y:S01]  /*82a0*/  IMAD.MOV R6, RZ, RZ, -R11 ;  /* 0x000000ffff067224 */ /* 0x004fe200078e0a0b */
[----:B------:R-:W0:Y:S01]  /*82b0*/  LDC R9, c[0x0][0x658] ;  /* 0x00019600ff097b82 */ /* 0x000e220000000800 */
[----:B-1----:R-:W-:Y:S01]  /*82c0*/  ISETP.NE.U32.AND P0, PT, R24, RZ, PT ;  /* 0x000000ff1800720c */ /* 0x002fe20003f05070 */
[----:B------:R-:W-:Y:S01]  /*82d0*/  FMUL R7, R7, UR4 ;  /* 0x0000000407077c20 */ /* 0x000fe20008400000 */
[----:B------:R-:W-:Y:S02]  /*82e0*/  SHF.R.U32.HI R5, RZ, R22, R5 ;  /* 0x00000016ff057219 */ /* 0x000fe40000011605 */
[----:B------:R-:W-:-:S03]  /*82f0*/  ISETP.NE.AND.EX P0, PT, R25, RZ, PT, P0 ;  /* 0x000000ff1900720c */ /* 0x000fc60003f05300 */
[----:B------:R-:W1:Y:S01]  /*8300*/  LDC R20, c[0x0][0x148] ;  /* 0x00005200ff147b82 */ /* 0x000e620000000800 */
[----:B---3--:R-:W-:Y:S02]  /*8310*/  IMAD R23, R13, R6, R4 ;  /* 0x000000060d177224 */ /* 0x008fe400078e0204 */
[----:B------:R-:W-:-:S05]  /*8320*/  IMAD.MOV.U32 R6, RZ, RZ, 0x1 ;  /* 0x00000001ff067424 */ /* 0x000fca00078e00ff */
[----:B------:R-:W2:Y:S01]  /*8330*/  LDC R21, c[0x0][0x600] ;  /* 0x00018000ff157b82 */ /* 0x000ea20000000800 */
[-CC-:B----4-:R-:W-:Y:S02]  /*8340*/  SHF.R.U64 R13, R10, R14.reuse, R5.reuse ;  /* 0x0000000e0a0d7219 */ /* 0x190fe40000001205 */
[----:B------:R-:W-:Y:S02]  /*8350*/  SHF.R.U32.HI R4, RZ, R14, R5 ;  /* 0x0000000eff047219 */ /* 0x000fe40000011605 */
[----:B------:R3:W4:Y:S03]  /*8360*/  F2I.U32.TRUNC.NTZ R14, R7 ;  /* 0x00000007000e7305 */ /* 0x000726000020f000 */
[----:B------:R-:W1:Y:S01]  /*8370*/  LDC R26, c[0x0][0x648] ;  /* 0x00019200ff1a7b82 */ /* 0x000e620000000800 */
[-C--:B0-----:R-:W-:Y:S02]  /*8380*/  SHF.R.U64 R15, R13, R9.reuse, R4 ;  /* 0x000000090d0f7219 */ /* 0x081fe40000001204 */
[----:B------:R-:W-:-:S02]  /*8390*/  SHF.L.U32 R8, R8, R9, RZ ;  /* 0x0000000908087219 */ /* 0x000fc400000006ff */
[-C--:B------:R-:W-:Y:S01]  /*83a0*/  SHF.R.U32.HI R5, RZ, R9.reuse, R4 ;  /* 0x00000009ff057219 */ /* 0x080fe20000011604 */
[----:B------:R-:W-:Y:S01]  /*83b0*/  IMAD.MOV.U32 R4, RZ, RZ, R15 ;  /* 0x000000ffff047224 */ /* 0x000fe200078e000f */
[----:B------:R-:W-:Y:S01]  /*83c0*/  SHF.L.U32 R22, R6, R9, RZ ;  /* 0x0000000906167219 */ /* 0x000fe200000006ff */
[----:B------:R-:W0:Y:S01]  /*83d0*/  LDC R27, c[0x0][0x638] ;  /* 0x00018e00ff1b7b82 */ /* 0x000e220000000800 */
[----:B------:R-:W-:-:S07]  /*83e0*/  LOP3.LUT R28, RZ, R8, RZ, 0x33, !PT ;  /* 0x00000008ff1c7212 */ /* 0x000fce00078e33ff */
        /* <DEDUP_REMOVED lines=12> */
.L_x_192:
[----:B------:R-:W-:Y:S01]  /*84b0*/  ISETP.NE.AND P0, PT, R2, 0x1, PT ;  /* 0x000000010200780c */ /* 0x000fe20003f05270 */
[----:B--2---:R-:W-:Y:S01]  /*84c0*/  VIADD R7, R21, 0xffffffff ;  /* 0xffffffff15077836 */ /* 0x004fe20000000000 */
[----:B-1----:R-:W-:Y:S01]  /*84d0*/  SHF.R.U64 R5, R4, R26, R5 ;  /* 0x0000001a04057219 */ /* 0x002fe20000001205 */
[----:B------:R-:W-:Y:S01]  /*84e0*/  IMAD.MOV R14, RZ, RZ, -R14 ;  /* 0x000000ffff0e7224 */ /* 0x000fe200078e0a0e */
[----:B------:R-:W-:Y:S01]  /*84f0*/  LOP3.LUT R4, R13, R28, RZ, 0xc0, !PT ;  /* 0x0000001c0d047212 */ /* 0x000fe200078ec0ff */
[----:B------:R-:W-:Y:S01]  /*8500*/  IMAD.MOV.U32 R8, RZ, RZ, R12 ;  /* 0x000000ffff087224 */ /* 0x000fe200078e000c */
[----:B------:R-:W-:Y:S01]  /*8510*/  LOP3.LUT R10, R10, R7, RZ, 0xc0, !PT ;  /* 0x000000070a0a7212 */ /* 0x000fe200078ec0ff */
[----:B------:R-:W-:Y:S02]  /*8520*/  IMAD.MOV R6, RZ, RZ, -R5 ;  /* 0x000000ffff067224 */ /* 0x000fe400078e0a05 */
[----:B------:R-:W-:-:S04]  /*8530*/  IMAD R4, R22, R5, R4 ;  /* 0x0000000516047224 */ /* 0x000fc800078e0204 */
[----:B------:R-:W-:Y:S02]  /*8540*/  @P0 IMAD R23, R20, R14, R3 ;  /* 0x0000000e14170224 */ /* 0x000fe400078e0203 */
[----:B0-----:R-:W-:Y:S02]  /*8550*/  IMAD R3, R6, R27, R15 ;  /* 0x0000001b06037224 */ /* 0x001fe400078e020f */
[----:B------:R-:W-:Y:S02]  /*8560*/  IMAD R7, R4, R29, R23 ;  /* 0x0000001d04077224 */ /* 0x000fe400078e0217 */
[----:B------:R-:W-:Y:S02]  /*8570*/  IMAD R4, R3, R21, R10 ;  /* 0x0000001503047224 */ /* 0x000fe400078e020a */
[----:B------:R-:W-:-:S03]  /*8580*/  IMAD.MOV.U32 R6, RZ, RZ, 0x1 ;  /* 0x00000001ff067424 */ /* 0x000fc600078e00ff */
[----:B------:R-:W-:Y:S02]  /*8590*/  SEL R9, R4, R7, !P0 ;  /* 0x0000000704097207 */ /* 0x000fe40004000000 */
[----:B------:R-:W-:-:S07]  /*85a0*/  SEL R7, R7, R4, !P0 ;  /* 0x0000000407077207 */ /* 0x000fce0004000000 */
.L_x_190:
[----:B------:R-:W-:-:S08]  /*85b0*/  NOP ;  /* 0x0000000000007918 */ /* 0x000fd00000000000 */
[----:B------:R-:W0:-:S00]  /*85c0*/  USETMAXREG.DEALLOC.CTAPOOL 0x28 ;  /* 0x00000028000079c8 */ /* 0x000e0000080e0500 */
[----:B0-----:R-:W-:-:S13]  /*85d0*/  ISETP.NE.AND P0, PT, R0, RZ, PT ;  /* 0x000000ff0000720c */ /* 0x001fda0003f05270 */
[----:B------:R-:W-:Y:S05]  /*85e0*/  @P0 EXIT ;  /* 0x000000000000094d */ /* 0x000fea0003800000 */
[----:B------:R-:W-:Y:S01]  /*85f0*/  LOP3.LUT P0, RZ, R6, 0xff, RZ, 0xc0, !PT ;  /* 0x000000ff06ff7812 */ /* 0x000fe2000780c0ff */
[----:B------:R-:W-:Y:S02]  /*8600*/  IMAD.MOV.U32 R0, RZ, RZ, 0x1 ;  /* 0x00000001ff007424 */ /* 0x000fe400078e00ff */
[----:B------:R-:W-:-:S10]  /*8610*/  IMAD.MOV.U32 R12, RZ, RZ, RZ ;  /* 0x000000ffff0c7224 */ /* 0x000fd400078e00ff */
[----:B------:R-:W-:Y:S05]  /*8620*/  @!P0 BRA `(.L_x_193) ;  /* 0x0000000c00308947 */ /* 0x000fea0003800000 */
[----:B------:R-:W0:Y:S01]  /*8630*/  LDC R0, c[0x0][0x28c] ;  /* 0x0000a300ff007b82 */ /* 0x000e220000000800 */
[----:B------:R-:W-:Y:S01]  /*8640*/  ULDC UR5, c[0x0][0x600] ;  /* 0x0001800000057ab9 */ /* 0x000fe20000000800 */
[----:B------:R-:W-:Y:S01]  /*8650*/  ULDC UR4, c[0x0][0xc] ;  /* 0x0000030000047ab9 */ /* 0x000fe20000000800 */
[----:B------:R-:W-:Y:S01]  /*8660*/  UIADD3 UR16, UR5, -0x1, URZ ;  /* 0xffffffff05107890 */ /* 0x000fe2000fffe03f */
[C---:B------:R-:W-:Y:S01]  /*8670*/  LOP3.LUT P2, RZ, R18.reuse, 0x7f, RZ, 0xc0, !PT ;  /* 0x0000007f12ff7812 */ /* 0x040fe2000784c0ff */
[----:B------:R-:W-:Y:S01]  /*8680*/  ULDC UR6, c[0x0][0x658] ;  /* 0x0001960000067ab9 */ /* 0x000fe20000000800 */
[----:B------:R-:W-:Y:S01]  /*8690*/  ULDC UR5, c[0x0][0x10] ;  /* 0x0000040000057ab9 */ /* 0x000fe20000000800 */
[----:B------:R-:W-:Y:S01]  /*86a0*/  UMOV UR7, 0xffffffff ;  /* 0xffffffff00077882 */ /* 0x000fe20000000000 */
[----:B------:R-:W-:Y:S01]  /*86b0*/  UMOV UR8, 0x1 ;  /* 0x0000000100087882 */ /* 0x000fe20000000000 */
[----:B------:R-:W-:Y:S01]  /*86c0*/  UIMAD.WIDE.U32 UR4, UR4, UR5, URZ ;  /* 0x00000005040472a5 */ /* 0x000fe2000f8e003f */
[----:B------:R-:W-:Y:S01]  /*86d0*/  LOP3.LUT P0, RZ, R18, 0x1f, RZ, 0xc0, !PT ;  /* 0x0000001f12ff7812 */ /* 0x000fe2000780c0ff */
[----:B------:R-:W-:Y:S01]  /*86e0*/  USHF.L.U32 UR7, UR7, UR6, URZ ;  /* 0x0000000607077299 */ /* 0x000fe2000800063f */
[----:B------:R-:W-:Y:S01]  /*86f0*/  BSSY B0, `(.L_x_193) ;  /* 0x00000bf000007945 */ /* 0x000fe20003800000 */
[----:B------:R-:W-:Y:S01]  /*8700*/  USHF.L.U32 UR18, UR8, UR6, URZ ;  /* 0x0000000608127299 */ /* 0x000fe2000800063f */
[----:B------:R-:W-:Y:S01]  /*8710*/  IMAD.MOV.U32 R13, RZ, RZ, 0x1 ;  /* 0x00000001ff0d7424 */ /* 0x000fe200078e00ff */
[----:B------:R-:W-:Y:S01]  /*8720*/  LOP3.LUT R11, R19, 0x2, RZ, 0xfc, !PT ;  /* 0x00000002130b7812 */ /* 0x000fe200078efcff */
[----:B------:R-:W-:Y:S01]  /*8730*/  ULDC UR6, c[0x0][0x14] ;  /* 0x0000050000067ab9 */ /* 0x000fe20000000800 */
[----:B------:R-:W-:Y:S01]  /*8740*/  PLOP3.LUT P0, PT, P0, P2, PT, 0x8a, 0x0 ;  /* 0x000000000000781c */ /* 0x000fe20000705172 */
[----:B------:R-:W-:Y:S01]  /*8750*/  UIMAD.WIDE.U32 UR20, UR4, UR6, URZ ;  /* 0x00000006041472a5 */ /* 0x000fe2000f8e003f */
[----:B------:R-:W-:Y:S01]  /*8760*/  IMAD.MOV.U32 R12, RZ, RZ, RZ ;  /* 0x000000ffff0c7224 */ /* 0x000fe200078e00ff */
[----:B------:R-:W-:-:S02]  /*8770*/  UIMAD UR13, UR5, UR6, URZ ;  /* 0x00000006050d72a4 */ /* 0x000fc4000f8e023f */
[----:B------:R-:W-:Y:S01]  /*8780*/  ULOP3.LUT UR17, URZ, UR7, URZ, 0x33, !UPT ;  /* 0x000000073f117292 */ /* 0x000fe2000f8e333f */
[----:B0-----:R-:W-:Y:S01]  /*8790*/  VIADD R0, R0, 0x1f ;  /* 0x0000001f00007836 */ /* 0x001fe20000000000 */
[----:B------:R-:W-:Y:S01]  /*87a0*/  UIADD3 UR13, UR21, UR13, URZ ;  /* 0x0000000d150d7290 */ /* 0x000fe2000fffe03f */
[----:B------:R-:W-:-:S03]  /*87b0*/  ULDC.64 UR22, c[0x0][0x198] ;  /* 0x0000660000167ab9 */ /* 0x000fc60000000a00 */
[----:B------:R-:W-:-:S04]  /*87c0*/  SHF.R.S32.HI R3, RZ, 0x1f, R0 ;  /* 0x0000001fff037819 */ /* 0x000fc80000011400 */
[----:B------:R-:W-:Y:S01]  /*87d0*/  LEA.HI R3, R3, R0, RZ, 0x5 ;  /* 0x0000000003037211 */ /* 0x000fe200078f28ff */
[----:B------:R-:W-:-:S03]  /*87e0*/  IMAD.MOV.U32 R0, RZ, RZ, 0x1 ;  /* 0x00000001ff007424 */ /* 0x000fc600078e00ff */
[----:B------:R-:W-:-:S05]  /*87f0*/  SHF.R.S32.HI R3, RZ, 0x5, R3 ;  /* 0x00000005ff037819 */ /* 0x000fca0000011403 */
[----:B------:R-:W-:-:S07]  /*8800*/  VIADD R10, R3, 0x1 ;  /* 0x00000001030a7836 */ /* 0x000fce0000000000 */
.L_x_205:
[----:B------:R-:W-:-:S03]  /*8810*/  UMOV UR4, 0xffffffff ;  /* 0xffffffff00047882 */ /* 0x000fc60000000000 */
[----:B------:R-:W-:Y:S05]  /*8820*/  BRA.DIV UR4, `(.L_x_194) ;  /* 0x0000001204747947 */ /* 0x000fea000b800000 */
[----:B------:R-:W-:-:S13]  /*8830*/  ELECT P6, URZ, PT ;  /* 0x00000000003f782f */ /* 0x000fda00038c0000 */
.L_x_222:
[----:B------:R-:W0:Y:S01]  /*8840*/  LDC R4, c[0x0][0x28c] ;  /* 0x0000a300ff047b82 */ /* 0x000e220000000800 */
[----:B------:R-:W-:Y:S01]  /*8850*/  BSSY B1, `(.L_x_195) ;  /* 0x0000037000017945 */ /* 0x000fe20003800000 */
[----:B0-----:R-:W-:-:S13]  /*8860*/  ISETP.LT.OR P6, PT, R4, 0x1, !P6 ;  /* 0x000000010400780c */ /* 0x001fda00077c1670 */
[----:B------:R-:W-:Y:S05]  /*8870*/  @P6 BRA `(.L_x_196) ;  /* 0x0000000000d06947 */ /* 0x000fea0003800000 */
[----:B------:R-:W-:Y:S02]  /*8880*/  IMAD R15, R9, 0x50, RZ ;  /* 0x00000050090f7824 */ /* 0x000fe400078e02ff */
[----:B------:R-:W-:Y:S02]  /*8890*/  IMAD.SHL.U32 R18, R7, 0x100, RZ ;  /* 0x0000010007127824 */ /* 0x000fe400078e00ff */
[----:B------:R-:W-:Y:S02]  /*88a0*/  IMAD.MOV.U32 R20, RZ, RZ, RZ ;  /* 0x000000ffff147224 */ /* 0x000fe400078e00ff */
[----:B------:R-:W-:Y:S02]  /*88b0*/  IMAD.MOV.U32 R4, RZ, RZ, R10 ;  /* 0x000000ffff047224 */ /* 0x000fe400078e000a */
[----:B------:R-:W-:Y:S02]  /*88c0*/  IMAD.MOV.U32 R5, RZ, RZ, R0 ;  /* 0x000000ffff057224 */ /* 0x000fe400078e0000 */
[----:B------:R-:W-:-:S07]  /*88d0*/  IMAD.MOV.U32 R6, RZ, RZ, R12 ;  /* 0x000000ffff067224 */ /* 0x000fce00078e000c */
.L_x_200:
[----:B------:R-:W0:Y:S01]  /*88e0*/  S2R R14, SR_CgaCtaId ;  /* 0x00000000000e7919 */ /* 0x000e220000008800 */
[----:B------:R-:W-:Y:S01]  /*88f0*/  MOV R7, 0x400 ;  /* 0x0000040000077802 */ /* 0x000fe20000000f00 */
[----:B------:R-:W1:Y:S03]  /*8900*/  @!P2 LDC R9, c[0x0][0x500] ;  /* 0x00014000ff09ab82 */ /* 0x000e660000000800 */
[----:B0-----:R-:W-:Y:S02]  /*8910*/  LEA R21, R14, R7, 0x18 ;  /* 0x000000070e157211 */ /* 0x001fe400078ec0ff */
[----:B------:R-:W-:-:S03]  /*8920*/  SHF.L.U32 R7, R5, 0x1f, RZ ;  /* 0x0000001f05077819 */ /* 0x000fc600000006ff */
[----:B------:R-:W-:-:S04]  /*8930*/  IMAD R14, R6, 0x8, R21 ;  /* 0x00000008060e7824 */ /* 0x000fc800078e0215 */
[----:B------:R-:W0:Y:S02]  /*8940*/  SYNCS.PHASECHK.TRANS64.TRYWAIT P1, [R14+URZ+0x50], R7 ;  /* 0x000050070e0075a7 */ /* 0x000e24000802017f */
[----:B01----:R-:W-:Y:S05]  /*8950*/  @!P1 BRA `(.L_x_197) ;  /* 0x0000001000489947 */ /* 0x003fea0003800000 */
.L_x_223:
[----:B0-----:R-:W-:Y:S01]  /*8960*/  PRMT R7, R11, 0x9910, RZ ;  /* 0x000099100b077816 */ /* 0x001fe200000000ff */
[----:B------:R0:W-:Y:S03]  /*8970*/  @!P2 SYNCS.ARRIVE.TRANS64 RZ, [R14+URZ], R9 ;  /* 0x000000090effa9a7 */ /* 0x0001e6000800003f */
[----:B------:R-:W-:-:S13]  /*8980*/  ISETP.NE.AND P1, PT, R7, 0x2, PT ;  /* 0x000000020700780c */ /* 0x000fda0003f25270 */
[----:B0-----:R-:W-:Y:S05]  /*8990*/  @P1 BRA `(.L_x_198) ;  /* 0x0000000000041947 */ /* 0x001fea0003800000 */
[----:B------:R-:W-:Y:S01]  /*89a0*/  BPT.TRAP 0x1 ;  /* 0x000000040000795c */ /* 0x000fe20000300000 */
.L_x_198:
[----:B------:R-:W-:Y:S05]  /*89b0*/  @P0 BRA `(.L_x_199) ;  /* 0x0000000000040947 */ /* 0x000fea0003800000 */
[----:B------:R-:W-:Y:S01]  /*89c0*/  BPT.TRAP 0x1 ;  /* 0x000000040000795c */ /* 0x000fe20000300000 */
.L_x_199:
[--C-:B------:R-:W-:Y:S01]  /*89d0*/  IMAD R7, R6, 0x4000, R21.reuse ;  /* 0x0000400006077824 */ /* 0x100fe200078e0215 */
[----:B------:R-:W-:Y:S01]  /*89e0*/  R2UR UR9, R14 ;  /* 0x000000000e0972ca */ /* 0x000fe200000e0000 */
[----:B------:R-:W-:Y:S01]  /*89f0*/  IMAD R21, R6, 0x1400, R21 ;  /* 0x0000140006157824 */ /* 0x000fe200078e0215 */
[----:B------:R-:W-:Y:S01]  /*8a00*/  UIADD3 UR4, UP0, UR22, 0xf0, URZ ;  /* 0x000000f016047890 */ /* 0x000fe2000ff1e03f */
[----:B------:R-:W-:Y:S01]  /*8a10*/  VIADD R4, R4, 0xffffffff ;  /* 0xffffffff04047836 */ /* 0x000fe20000000000 */
[----:B------:R-:W-:Y:S01]  /*8a20*/  R2UR UR5, R7 ;  /* 0x00000000070572ca */ /* 0x000fe200000e0000 */
[----:B------:R-:W-:Y:S01]  /*8a30*/  UIADD3 UR24, UP1, UR22, 0x1f0, URZ ;  /* 0x000001f016187890 */ /* 0x000fe2000ff3e03f */
[----:B------:R-:W-:Y:S01]  /*8a40*/  R2UR UR8, R21 ;  /* 0x00000000150872ca */ /* 0x000fe200000e0000 */
[----:B------:R-:W-:Y:S01]  /*8a50*/  VIADD R6, R6, 0x1 ;  /* 0x0000000106067836 */ /* 0x000fe20000000000 */
[----:B------:R-:W-:Y:S01]  /*8a60*/  R2UR UR11, R18 ;  /* 0x00000000120b72ca */ /* 0x000fe200000e0000 */
[----:B------:R-:W-:Y:S01]  /*8a70*/  UIADD3.X UR25, URZ, UR23, URZ, UP1, !UPT ;  /* 0x000000173f197290 */ /* 0x000fe20008ffe43f */
[----:B------:R-:W-:Y:S01]  /*8a80*/  R2UR UR10, R20 ;  /* 0x00000000140a72ca */ /* 0x000fe200000e0000 */
[----:B------:R-:W-:Y:S01]  /*8a90*/  UMOV UR6, 0x0 ;  /* 0x0000000000067882 */ /* 0x000fe20000000000 */
[----:B------:R-:W-:Y:S01]  /*8aa0*/  R2UR UR12, R8 ;  /* 0x00000000080c72ca */ /* 0x000fe200000e0000 */
[----:B------:R-:W-:Y:S01]  /*8ab0*/  UMOV UR7, 0x10000000 ;  /* 0x1000000000077882 */ /* 0x000fe20000000000 */
[----:B------:R-:W-:Y:S01]  /*8ac0*/  R2UR UR19, R15 ;  /* 0x000000000f1372ca */ /* 0x000fe200000e0000 */
[----:B------:R-:W-:Y:S01]  /*8ad0*/  VIADD R20, R20, 0x20 ;  /* 0x0000002014147836 */ /* 0x000fe20000000000 */
[----:B------:R-:W-:Y:S01]  /*8ae0*/  ISETP.GT.AND P3, PT, R4, 0x1, PT ;  /* 0x000000010400780c */ /* 0x000fe20003f64270 */
[----:B------:R-:W-:Y:S01]  /*8af0*/  UIADD3 UR14, UR5, 0x180, URZ ;  /* 0x00000180050e7890 */ /* 0x000fe2000fffe03f */
[----:B------:R-:W-:Y:S01]  /*8b00*/  ISETP.NE.AND P1, PT, R6, 0xa, PT ;  /* 0x0000000a0600780c */ /* 0x000fe20003f25270 */
[----:B------:R-:W-:-:S02]  /*8b10*/  UIADD3.X UR5, URZ, UR23, URZ, UP0, !UPT ;  /* 0x000000173f057290 */ /* 0x000fc400087fe43f */
[----:B------:R-:W-:Y:S01]  /*8b20*/  UIADD3 UR15, UR8, 0x28180, URZ ;  /* 0x00028180080f7890 */ /* 0x000fe2000fffe03f */
[----:B------:R-:W-:Y:S02]  /*8b30*/  SEL R14, RZ, 0x1, P1 ;  /* 0x00000001ff0e7807 */ /* 0x000fe40000800000 */
[----:B------:R-:W-:Y:S01]  /*8b40*/  UMOV UR8, UR14 ;  /* 0x0000000e00087c82 */ /* 0x000fe20008000000 */
[----:B------:R-:W-:Y:S02]  /*8b50*/  SEL R6, R6, RZ, P1 ;  /* 0x000000ff06067207 */ /* 0x000fe40000800000 */
[----:B------:R-:W-:Y:S01]  /*8b60*/  LOP3.LUT R5, R5, R14, RZ, 0x3c, !PT ;  /* 0x0000000e05057212 */ /* 0x000fe200078e3cff */
[----:B------:R0:W-:Y:S02]  /*8b70*/  UTMALDG.3D [UR8], [UR4], desc[UR6] ;  /* 0x00000608040075b4 */ /* 0x0001e40008011000 */
[----:B0-----:R-:W-:Y:S01]  /*8b80*/  UMOV UR8, UR15 ;  /* 0x0000000f00087c82 */ /* 0x001fe20008000000 */
[----:B------:R-:W-:-:S02]  /*8b90*/  UMOV UR11, UR19 ;  /* 0x00000013000b7c82 */ /* 0x000fc40008000000 */
[----:B------:R0:W-:Y:S02]  /*8ba0*/  UTMALDG.3D [UR8], [UR24], desc[UR6] ;  /* 0x00000608180075b4 */ /* 0x0001e40008011000 */
[----:B0-----:R-:W-:Y:S05]  /*8bb0*/  @P3 BRA `(.L_x_200) ;  /* 0xfffffffc00483947 */ /* 0x001fea000383ffff */
.L_x_196:
[----:B------:R-:W-:Y:S05]  /*8bc0*/  BSYNC B1 ;  /* 0x0000000000017941 */ /* 0x000fea0003800000 */
.L_x_195:
[----:B------:R-:W-:Y:S01]  /*8bd0*/  LOP3.LUT P3, RZ, R13, 0xff, RZ, 0xc0, !PT ;  /* 0x000000ff0dff7812 */ /* 0x000fe2000786c0ff */
[----:B------:R-:W-:Y:S01]  /*8be0*/  IMAD.IADD R12, R3, 0x1, R12 ;  /* 0x00000001030c7824 */ /* 0x000fe200078e020c */
[----:B------:R-:W-:Y:S01]  /*8bf0*/  IADD3 R16, P4, R16, UR20, RZ ;  /* 0x0000001410107c10 */ /* 0x000fe2000ff9e0ff */
[----:B------:R-:W-:Y:S01]  /*8c00*/  ULDC.64 UR4, c[0x0][0x650] ;  /* 0x0001940000047ab9 */ /* 0x000fe20000000a00 */
[----:B------:R-:W-:Y:S01]  /*8c10*/  BSSY B1, `(.L_x_201) ;  /* 0x000006a000017945 */ /* 0x000fe20003800000 */
[----:B------:R-:W-:Y:S01]  /*8c20*/  IMAD.MOV.U32 R9, RZ, RZ, -0x1 ;  /* 0xffffffffff097424 */ /* 0x000fe200078e00ff */
[----:B------:R-:W-:Y:S01]  /*8c30*/  ISETP.GT.U32.AND P1, PT, R12, 0x9, PT ;  /* 0x000000090c00780c */ /* 0x000fe20003f24070 */
[----:B------:R-:W-:Y:S01]  /*8c40*/  IMAD.MOV.U32 R8, RZ, RZ, -0x1 ;  /* 0xffffffffff087424 */ /* 0x000fe200078e00ff */
[----:B------:R-:W-:Y:S02]  /*8c50*/  IADD3.X R17, R17, UR13, RZ, P4, !PT ;  /* 0x0000000d11117c10 */ /* 0x000fe4000a7fe4ff */
[----:B------:R-:W-:-:S02]  /*8c60*/  ISETP.LT.U32.AND P1, PT, R3, 0xa, P1 ;  /* 0x0000000a0300780c */ /* 0x000fc40000f21070 */
[----:B------:R-:W-:Y:S01]  /*8c70*/  PRMT R13, RZ, 0x7610, R13 ;  /* 0x00007610ff0d7816 */ /* 0x000fe2000000000d */
[----:B------:R-:W0:Y:S01]  /*8c80*/  @P3 S2R R5, SR_CgaCtaId ;  /* 0x0000000000053919 */ /* 0x000e220000008800 */
[----:B------:R-:W-:-:S04]  /*8c90*/  @P3 MOV R4, 0x400 ;  /* 0x0000040000043802 */ /* 0x000fc80000000f00 */
[----:B0-----:R-:W-:Y:S01]  /*8ca0*/  @P3 LEA R6, R5, R4, 0x18 ;  /* 0x0000000405063211 */ /* 0x001fe200078ec0ff */
[----:B------:R-:W-:-:S03]  /*8cb0*/  IMAD.WIDE.U32 R4, R12, -0x33333333, RZ ;  /* 0xcccccccd0c047825 */ /* 0x000fc600078e00ff */
[----:B------:R0:W-:Y:S01]  /*8cc0*/  @P3 SYNCS.ARRIVE.TRANS64.A1T0 RZ, [R6+URZ+0xb8], RZ ;  /* 0x0000b8ff06ff39a7 */ /* 0x0001e2000810003f */
[----:B------:R-:W-:Y:S02]  /*8cd0*/  ISETP.GE.U32.AND P3, PT, R3, 0xa, PT ;  /* 0x0000000a0300780c */ /* 0x000fe40003f66070 */
[----:B------:R-:W-:Y:S02]  /*8ce0*/  SHF.R.U32.HI R7, RZ, 0x3, R5 ;  /* 0x00000003ff077819 */ /* 0x000fe40000011605 */
[----:B------:R-:W-:Y:S02]  /*8cf0*/  SEL R5, RZ, 0x1, !P1 ;  /* 0x00000001ff057807 */ /* 0x000fe40004800000 */
[----:B------:R-:W-:Y:S01]  /*8d00*/  ISETP.GE.U32.AND P1, PT, R16, UR4, PT ;  /* 0x0000000410007c0c */ /* 0x000fe2000bf26070 */
[----:B------:R-:W-:Y:S01]  /*8d10*/  IMAD R12, R7, -0xa, R12 ;  /* 0xfffffff6070c7824 */ /* 0x000fe200078e020c */
[----:B------:R-:W-:Y:S02]  /*8d20*/  LOP3.LUT R0, R0, R5, RZ, 0x3c, !PT ;  /* 0x0000000500007212 */ /* 0x000fe400078e3cff */
[----:B------:R-:W-:-:S02]  /*8d30*/  ISETP.GE.U32.AND.EX P1, PT, R17, UR5, PT, P1 ;  /* 0x0000000511007c0c */ /* 0x000fc4000bf26110 */
[----:B------:R-:W-:Y:S02]  /*8d40*/  PRMT R4, RZ, 0x7610, R4 ;  /* 0x00007610ff047816 */ /* 0x000fe40000000004 */
[----:B------:R-:W-:Y:S01]  /*8d50*/  @P3 LOP3.LUT R0, R0, 0x1, R7, 0x78, !PT ;  /* 0x0000000100003812 */ /* 0x000fe200078e7807 */
[----:B------:R-:W-:-:S08]  /*8d60*/  IMAD.MOV.U32 R7, RZ, RZ, -0x1 ;  /* 0xffffffffff077424 */ /* 0x000fd000078e00ff */
[----:B0-----:R-:W-:Y:S05]  /*8d70*/  @P1 BRA `(.L_x_202) ;  /* 0x00000004004c1947 */ /* 0x001fea0003800000 */
[----:B------:R-:W-:Y:S01]  /*8d80*/  ULDC.64 UR4, c[0x0][0x628] ;  /* 0x00018a0000047ab9 */ /* 0x000fe20000000a00 */
[----:B------:R-:W0:Y:S01]  /*8d90*/  S2R R15, SR_CTAID.X ;  /* 0x00000000000f7919 */ /* 0x000e220000002500 */
[----:B------:R-:W-:Y:S01]  /*8da0*/  ISETP.NE.U32.AND P1, PT, RZ, UR4, PT ;  /* 0x00000004ff007c0c */ /* 0x000fe2000bf25070 */
[----:B------:R-:W-:Y:S01]  /*8db0*/  ULDC UR7, c[0x0][0x630] ;  /* 0x00018c0000077ab9 */ /* 0x000fe20000000800 */
[----:B------:R-:W-:Y:S01]  /*8dc0*/  IMAD.MOV.U32 R4, RZ, RZ, R16 ;  /* 0x000000ffff047224 */ /* 0x000fe200078e0010 */
[----:B------:R-:W1:Y:S01]  /*8dd0*/  S2R R14, SR_CTAID.Y ;  /* 0x00000000000e7919 */ /* 0x000e620000002600 */
[----:B------:R-:W-:Y:S01]  /*8de0*/  ISETP.NE.AND.EX P1, PT, RZ, UR5, PT, P1 ;  /* 0x00000005ff007c0c */ /* 0x000fe2000bf25310 */
[----:B------:R-:W-:-:S12]  /*8df0*/  IMAD.MOV.U32 R5, RZ, RZ, R17 ;  /* 0x000000ffff057224 */ /* 0x000fd800078e0011 */
[----:B------:R-:W-:Y:S05]  /*8e00*/  @!P1 BRA `(.L_x_203) ;  /* 0x0000000000289947 */ /* 0x000fea0003800000 */
[----:B------:R-:W-:Y:S02]  /*8e10*/  ULDC UR6, c[0x0][0x634] ;  /* 0x00018d0000067ab9 */ /* 0x000fe40000000800 */
[----:B------:R-:W-:-:S05]  /*8e20*/  IADD3 R9, P1, R16, UR6, RZ ;  /* 0x0000000610097c10 */ /* 0x000fca000ff3e0ff */
[----:B------:R-:W-:-:S04]  /*8e30*/  IMAD.X R21, RZ, RZ, R17, P1 ;  /* 0x000000ffff157224 */ /* 0x000fc800008e0611 */
[----:B------:R-:W-:-:S04]  /*8e40*/  IMAD.WIDE.U32 R6, R21, UR4, RZ ;  /* 0x0000000415067c25 */ /* 0x000fc8000f8e00ff */
[----:B------:R-:W-:-:S04]  /*8e50*/  IMAD.WIDE.U32 R6, P1, R9, UR5, R6 ;  /* 0x0000000509067c25 */ /* 0x000fc8000f820006 */
[----:B------:R-:W-:-:S04]  /*8e60*/  IMAD.WIDE.U32 R8, R9, UR4, RZ ;  /* 0x0000000409087c25 */ /* 0x000fc8000f8e00ff */
[----:B------:R-:W-:Y:S01]  /*8e70*/  IMAD.X R5, RZ, RZ, RZ, P1 ;  /* 0x000000ffff057224 */ /* 0x000fe200008e06ff */
[----:B------:R-:W-:Y:S01]  /*8e80*/  IADD3 RZ, P1, R9, R6, RZ ;  /* 0x0000000609ff7210 */ /* 0x000fe20007f3e0ff */
[----:B------:R-:W-:-:S04]  /*8e90*/  IMAD.MOV.U32 R4, RZ, RZ, R7 ;  /* 0x000000ffff047224 */ /* 0x000fc800078e0007 */
[----:B------:R-:W-:-:S08]  /*8ea0*/  IMAD.WIDE.U32.X R4, R21, UR5, R4, P1 ;  /* 0x0000000515047c25 */ /* 0x000fd000088e0404 */
.L_x_203:
[--C-:B------:R-:W-:Y:S01]  /*8eb0*/  SHF.R.U64 R8, R4, UR7, R5.reuse ;  /* 0x0000000704087c19 */ /* 0x100fe20008001205 */
[----:B------:R-:W-:Y:S01]  /*8ec0*/  ULDC.64 UR4, c[0x0][0x620] ;  /* 0x0001880000047ab9 */ /* 0x000fe20000000a00 */
[----:B------:R-:W-:Y:S01]  /*8ed0*/  SHF.R.U32.HI R4, RZ, UR7, R5 ;  /* 0x00000007ff047c19 */ /* 0x000fe20008011605 */
[----:B------:R-:W2:Y:S01]  /*8ee0*/  LDC R24, c[0x0][0x144] ;  /* 0x00005100ff187b82 */ /* 0x000ea20000000800 */
[----:B------:R-:W-:Y:S01]  /*8ef0*/  IADD3 R7, P1, RZ, -R8, RZ ;  /* 0x80000008ff077210 */ /* 0x000fe20007f3e0ff */
[----:B------:R-:W-:Y:S01]  /*8f00*/  ULDC.64 UR8, c[0x0][0x640] ;  /* 0x0001900000087ab9 */ /* 0x000fe20000000a00 */
[----:B0-----:R-:W-:Y:S01]  /*8f10*/  I2FP.F32.U32 R9, R15 ;  /* 0x0000000f00097245 */ /* 0x001fe20000201000 */
[----:B------:R-:W-:Y:S02]  /*8f20*/  ULDC UR6, c[0x0][0x608] ;  /* 0x0001820000067ab9 */ /* 0x000fe40000000800 */
[----:B------:R-:W-:Y:S01]  /*8f30*/  IMAD.X R4, RZ, RZ, ~R4, P1 ;  /* 0x000000ffff047224 */ /* 0x000fe200008e0e04 */
[----:B------:R-:W-:Y:S01]  /*8f40*/  ISETP.NE.U32.AND P1, PT, RZ, UR8, PT ;  /* 0x00000008ff007c0c */ /* 0x000fe2000bf25070 */
[----:B------:R-:W0:Y:S02]  /*8f50*/  LDC R21, c[0x0][0x148] ;  /* 0x00005200ff157b82 */ /* 0x000e240000000800 */
[----:B------:R-:W-:Y:S01]  /*8f60*/  IMAD R6, R4, UR4, RZ ;  /* 0x0000000404067c24 */ /* 0x000fe2000f8e02ff */
[----:B------:R-:W-:Y:S01]  /*8f70*/  ISETP.NE.AND.EX P1, PT, RZ, UR9, PT, P1 ;  /* 0x00000009ff007c0c */ /* 0x000fe2000bf25310 */
[----:B------:R-:W-:Y:S01]  /*8f80*/  IMAD.WIDE.U32 R4, R7, UR4, R16 ;  /* 0x0000000407047c25 */ /* 0x000fe2000f8e0010 */
[----:B------:R-:W-:-:S03]  /*8f90*/  ULDC UR4, c[0x0][0x150] ;  /* 0x0000540000047ab9 */ /* 0x000fc60000000800 */
[----:B------:R-:W-:Y:S02]  /*8fa0*/  IMAD R7, R7, UR5, R6 ;  /* 0x0000000507077c24 */ /* 0x000fe4000f8e0206 */
[----:B------:R-:W-:Y:S01]  /*8fb0*/  FMUL R6, R9, UR4 ;  /* 0x0000000409067c20 */ /* 0x000fe20008400000 */
[----:B------:R-:W-:Y:S01]  /*8fc0*/  ULDC UR4, c[0x0][0x618] ;  /* 0x0001860000047ab9 */ /* 0x000fe20000000800 */
[----:B------:R-:W-:Y:S01]  /*8fd0*/  ULDC UR5, c[0x0][0x154] ;  /* 0x0000550000057ab9 */ /* 0x000fe20000000800 */
[----:B------:R-:W-:-:S03]  /*8fe0*/  IMAD.IADD R5, R5, 0x1, R7 ;  /* 0x0000000105057824 */ /* 0x000fc600078e0207 */
[----:B------:R-:W3:Y:S02]  /*8ff0*/  F2I.U32.TRUNC.NTZ R6, R6 ;  /* 0x0000000600067305 */ /* 0x000ee4000020f000 */
[----:B------:R-:W-:Y:S02]  /*9000*/  SHF.R.U64 R9, R4, UR4, R5 ;  /* 0x0000000404097c19 */ /* 0x000fe40008001205 */
[----:B-1----:R-:W-:-:S05]  /*9010*/  I2FP.F32.U32 R4, R14 ;  /* 0x0000000e00047245 */ /* 0x002fca0000201000 */
[----:B------:R-:W-:Y:S01]  /*9020*/  FMUL R22, R4, UR5 ;  /* 0x0000000504167c20 */ /* 0x000fe20008400000 */
[----:B------:R-:W-:Y:S01]  /*9030*/  SHF.R.U32.HI R4, RZ, UR4, R5 ;  /* 0x00000004ff047c19 */ /* 0x000fe20008011605 */
[----:B------:R-:W-:-:S03]  /*9040*/  ULDC UR4, c[0x0][0x658] ;  /* 0x0001960000047ab9 */ /* 0x000fc60000000800 */
[--C-:B------:R-:W-:Y:S01]  /*9050*/  SHF.R.U64 R20, R9, UR6, R4.reuse ;  /* 0x0000000609147c19 */ /* 0x100fe20008001204 */
[----:B------:R-:W1:Y:S01]  /*9060*/  F2I.U32.TRUNC.NTZ R22, R22 ;  /* 0x0000001600167305 */ /* 0x000e62000020f000 */
[----:B------:R-:W-:Y:S01]  /*9070*/  SHF.R.U32.HI R5, RZ, UR6, R4 ;  /* 0x00000006ff057c19 */ /* 0x000fe20008011604 */
[----:B---3--:R-:W-:-:S03]  /*9080*/  IMAD.MOV R6, RZ, RZ, -R6 ;  /* 0x000000ffff067224 */ /* 0x008fc600078e0a06 */
[----:B------:R-:W-:Y:S01]  /*9090*/  SHF.R.U64 R18, R20, UR4, R5 ;  /* 0x0000000414127c19 */ /* 0x000fe20008001205 */
[----:B--2---:R-:W-:Y:S01]  /*90a0*/  IMAD R15, R24, R6, R15 ;  /* 0x00000006180f7224 */ /* 0x004fe200078e020f */
[----:B------:R-:W-:-:S03]  /*90b0*/  SHF.R.U32.HI R23, RZ, UR4, R5 ;  /* 0x00000004ff177c19 */ /* 0x000fc60008011605 */
[----:B------:R-:W-:Y:S02]  /*90c0*/  IMAD.MOV.U32 R4, RZ, RZ, R18 ;  /* 0x000000ffff047224 */ /* 0x000fe400078e0012 */
[----:B------:R-:W-:Y:S01]  /*90d0*/  IMAD.MOV.U32 R5, RZ, RZ, R23 ;  /* 0x000000ffff057224 */ /* 0x000fe200078e0017 */
[----:B-1----:R-:W-:Y:S06]  /*90e0*/  @!P1 BRA `(.L_x_204) ;  /* 0x0000000000289947 */ /* 0x002fec0003800000 */
[----:B------:R-:W-:Y:S02]  /*90f0*/  ULDC UR4, c[0x0][0x64c] ;  /* 0x0001930000047ab9 */ /* 0x000fe40000000800 */
[----:B------:R-:W-:-:S05]  /*9100*/  IADD3 R5, P1, R18, UR4, RZ ;  /* 0x0000000412057c10 */ /* 0x000fca000ff3e0ff */
[----:B------:R-:W-:-:S04]  /*9110*/  IMAD.X R23, RZ, RZ, R23, P1 ;  /* 0x000000ffff177224 */ /* 0x000fc800008e0617 */
[----:B------:R-:W-:-:S04]  /*9120*/  IMAD.WIDE.U32 R6, R23, UR8, RZ ;  /* 0x0000000817067c25 */ /* 0x000fc8000f8e00ff */
[----:B------:R-:W-:-:S04]  /*9130*/  IMAD.WIDE.U32 R6, P1, R5, UR9, R6 ;  /* 0x0000000905067c25 */ /* 0x000fc8000f820006 */
[----:B------:R-:W-:-:S04]  /*9140*/  IMAD.WIDE.U32 R4, R5, UR8, RZ ;  /* 0x0000000805047c25 */ /* 0x000fc8000f8e00ff */
[----:B------:R-:W-:Y:S01]  /*9150*/  IMAD.MOV.U32 R4, RZ, RZ, R7 ;  /* 0x000000ffff047224 */ /* 0x000fe200078e0007 */
[----:B------:R-:W-:Y:S01]  /*9160*/  IADD3 RZ, P3, R5, R6, RZ ;  /* 0x0000000605ff7210 */ /* 0x000fe20007f7e0ff */
[----:B------:R-:W-:-:S04]  /*9170*/  IMAD.X R5, RZ, RZ, RZ, P1 ;  /* 0x000000ffff057224 */ /* 0x000fc800008e06ff */
[----:B------:R-:W-:-:S08]  /*9180*/  IMAD.WIDE.U32.X R4, R23, UR9, R4, P3 ;  /* 0x0000000917047c25 */ /* 0x000fd000098e0404 */
.L_x_204:
[----:B------:R-:W-:Y:S01]  /*9190*/  ISETP.NE.AND P1, PT, R2, 0x1, PT ;  /* 0x000000010200780c */ /* 0x000fe20003f25270 */
[----:B------:R-:W-:Y:S01]  /*91a0*/  ULDC UR4, c[0x0][0x648] ;  /* 0x0001920000047ab9 */ /* 0x000fe20000000800 */
[----:B------:R-:W-:Y:S01]  /*91b0*/  LOP3.LUT R20, R20, UR17, RZ, 0xc0, !PT ;  /* 0x0000001114147c12 */ /* 0x000fe2000f8ec0ff */
[----:B------:R-:W-:Y:S01]  /*91c0*/  IMAD.MOV R22, RZ, RZ, -R22 ;  /* 0x000000ffff167224 */ /* 0x000fe200078e0a16 */
[----:B------:R-:W-:Y:S01]  /*91d0*/  SHF.R.U64 R5, R4, UR4, R5 ;  /* 0x0000000404057c19 */ /* 0x000fe20008001205 */
[----:B------:R-:W-:Y:S01]  /*91e0*/  ULDC UR4, c[0x0][0x638] ;  /* 0x00018e0000047ab9 */ /* 0x000fe20000000800 */
[----:B------:R-:W-:Y:S01]  /*91f0*/  LOP3.LUT R9, R9, UR16, RZ, 0xc0, !PT ;  /* 0x0000001009097c12 */ /* 0x000fe2000f8ec0ff */
[----:B------:R-:W-:Y:S01]  /*9200*/  ULDC UR5, c[0x0][0x610] ;  /* 0x0001840000057ab9 */ /* 0x000fe20000000800 */
[----:B------:R-:W-:Y:S02]  /*9210*/  IMAD.MOV.U32 R4, RZ, RZ, 0x1 ;  /* 0x00000001ff047424 */ /* 0x000fe400078e00ff */
[----:B------:R-:W-:-:S02]  /*9220*/  IMAD.MOV R7, RZ, RZ, -R5 ;  /* 0x000000ffff077224 */ /* 0x000fc400078e0a05 */
[----:B------:R-:W-:Y:S02]  /*9230*/  IMAD R20, R5, UR18, R20 ;  /* 0x0000001205147c24 */ /* 0x000fe4000f8e0214 */
[----:B0-----:R-:W-:Y:S02]  /*9240*/  @P1 IMAD R15, R21, R22, R14 ;  /* 0x00000016150f1224 */ /* 0x001fe400078e020e */
[----:B------:R-:W-:Y:S01]  /*9250*/  IMAD R18, R7, UR4, R18 ;  /* 0x0000000407127c24 */ /* 0x000fe2000f8e0212 */
[----:B------:R-:W-:Y:S01]  /*9260*/  ULDC UR4, c[0x0][0x600] ;  /* 0x0001800000047ab9 */ /* 0x000fe20000000800 */
[----:B------:R-:W-:Y:S02]  /*9270*/  IMAD R15, R20, UR5, R15 ;  /* 0x00000005140f7c24 */ /* 0x000fe4000f8e020f */
[----:B------:R-:W-:-:S05]  /*9280*/  IMAD R18, R18, UR4, R9 ;  /* 0x0000000412127c24 */ /* 0x000fca000f8e0209 */
[----:B------:R-:W-:Y:S02]  /*9290*/  SEL R9, R18, R15, !P1 ;  /* 0x0000000f12097207 */ /* 0x000fe40004800000 */
[----:B------:R-:W-:-:S07]  /*92a0*/  SEL R7, R15, R18, !P1 ;  /* 0x000000120f077207 */ /* 0x000fce0004800000 */
.L_x_202:
[----:B------:R-:W-:Y:S05]  /*92b0*/  BSYNC B1 ;  /* 0x0000000000017941 */ /* 0x000fea0003800000 */
.L_x_201:
[----:B------:R-:W-:-:S13]  /*92c0*/  LOP3.LUT P1, RZ, R4, 0xff, RZ, 0xc0, !PT ;  /* 0x000000ff04ff7812 */ /* 0x000fda000782c0ff */
[----:B------:R-:W-:Y:S05]  /*92d0*/  @P1 BRA `(.L_x_205) ;  /* 0xfffffff4004c1947 */ /* 0x000fea000383ffff */
[----:B------:R-:W-:Y:S05]  /*92e0*/  BSYNC B0 ;  /* 0x0000000000007941 */ /* 0x000fea0003800000 */
.L_x_193:
[----:B------:R-:W-:-:S03]  /*92f0*/  UMOV UR4, 0xffffffff ;  /* 0xffffffff00047882 */ /* 0x000fc60000000000 */
[----:B------:R-:W-:Y:S05]  /*9300*/  BRA.DIV UR4, `(.L_x_206) ;  /* 0x0000000604f07947 */ /* 0x000fea000b800000 */
[----:B------:R-:W-:-:S13]  /*9310*/  ELECT P6, URZ, PT ;  /* 0x00000000003f782f */ /* 0x000fda00038c0000 */
.L_x_226:
[----:B------:R-:W-:Y:S04]  /*9320*/  BSSY B0, `(.L_x_207) ;  /* 0x0000061000007945 */ /* 0x000fe80003800000 */
[----:B------:R-:W-:Y:S05]  /*9330*/  @!P6 BRA `(.L_x_208) ;  /* 0x00000004007ce947 */ /* 0x000fea0003800000 */
[----:B------:R-:W-:-:S04]  /*9340*/  LOP3.LUT R19, R19, 0x2, RZ, 0xfc, !PT ;  /* 0x0000000213137812 */ /* 0x000fc800078efcff */
[----:B------:R-:W-:-:S13]  /*9350*/  ISETP.NE.AND P0, PT, R19, 0x3, PT ;  /* 0x000000031300780c */ /* 0x000fda0003f05270 */
[----:B------:R-:W-:Y:S05]  /*9360*/  @!P0 BRA `(.L_x_209) ;  /* 0x0000000000048947 */ /* 0x000fea0003800000 */
[----:B------:R-:W-:Y:S01]  /*9370*/  BPT.TRAP 0x1 ;  /* 0x000000040000795c */ /* 0x000fe20000300000 */
.L_x_209:
[----:B------:R-:W0:Y:S01]  /*9380*/  S2R R3, SR_CgaCtaId ;  /* 0x0000000000037919 */ /* 0x000e220000008800 */
[----:B------:R-:W-:-:S04]  /*9390*/  MOV R2, 0x400 ;  /* 0x0000040000027802 */ /* 0x000fc80000000f00 */
[----:B0-----:R-:W-:Y:S02]  /*93a0*/  LEA R3, R3, R2, 0x18 ;  /* 0x0000000203037211 */ /* 0x001fe400078ec0ff */
[----:B------:R-:W-:-:S03]  /*93b0*/  SHF.L.U32 R2, R0, 0x1f, RZ ;  /* 0x0000001f00027819 */ /* 0x000fc600000006ff */
[----:B------:R-:W-:-:S04]  /*93c0*/  VIADD R3, R3, 0x50 ;  /* 0x0000005003037836 */ /* 0x000fc80000000000 */
[C---:B------:R-:W-:Y:S02]  /*93d0*/  IMAD R7, R12.reuse, 0x8, R3 ;  /* 0x000000080c077824 */ /* 0x040fe400078e0203 */
[----:B------:R-:W-:Y:S02]  /*93e0*/  VIADD R12, R12, 0x1 ;  /* 0x000000010c0c7836 */ /* 0x000fe40000000000 */
[----:B------:R-:W0:Y:S03]  /*93f0*/  SYNCS.PHASECHK.TRANS64.TRYWAIT P0, [R7+URZ], R2 ;  /* 0x00000002070075a7 */ /* 0x000e26000800017f */
[----:B------:R-:W-:-:S04]  /*9400*/  ISETP.NE.AND P1, PT, R12, 0xa, PT ;  /* 0x0000000a0c00780c */ /* 0x000fc80003f25270 */
[----:B------:R-:W-:Y:S02]  /*9410*/  SEL R5, RZ, 0x1, P1 ;  /* 0x00000001ff057807 */ /* 0x000fe40000800000 */
[----:B------:R-:W-:Y:S02]  /*9420*/  SEL R12, R12, RZ, P1 ;  /* 0x000000ff0c0c7207 */ /* 0x000fe40000800000 */
[----:B------:R-:W-:-:S03]  /*9430*/  LOP3.LUT R5, R0, R5, RZ, 0x3c, !PT ;  /* 0x0000000500057212 */ /* 0x000fc600078e3cff */
[----:B------:R-:W-:Y:S01]  /*9440*/  IMAD R9, R12, 0x8, R3 ;  /* 0x000000080c097824 */ /* 0x000fe200078e0203 */
[----:B------:R-:W-:Y:S01]  /*9450*/  SHF.L.U32 R4, R5, 0x1f, RZ ;  /* 0x0000001f05047819 */ /* 0x000fe200000006ff */
[----:B0-----:R-:W-:Y:S06]  /*9460*/  @!P0 BRA `(.L_x_210) ;  /* 0x0000000400b88947 */ /* 0x001fec0003800000 */
.L_x_227:
[----:B------:R-:W1:Y:S01]  /*9470*/  SYNCS.PHASECHK.TRANS64.TRYWAIT P0, [R9+URZ], R4 ;  /* 0x00000004090075a7 */ /* 0x000e62000800017f */
[----:B------:R-:W-:-:S05]  /*9480*/  VIADD R0, R12, 0x1 ;  /* 0x000000010c007836 */ /* 0x000fca0000000000 */
[----:B------:R-:W-:-:S04]  /*9490*/  ISETP.NE.AND P1, PT, R0, 0xa, PT ;  /* 0x0000000a0000780c */ /* 0x000fc80003f25270 */
[----:B0-----:R-:W-:Y:S02]  /*94a0*/  SEL R2, RZ, 0x1, P1 ;  /* 0x00000001ff027807 */ /* 0x001fe40000800000 */
[----:B------:R-:W-:Y:S02]  /*94b0*/  SEL R0, R0, RZ, P1 ;  /* 0x000000ff00007207 */ /* 0x000fe40000800000 */
[----:B------:R-:W-:-:S03]  /*94c0*/  LOP3.LUT R7, R5, R2, RZ, 0x3c, !PT ;  /* 0x0000000205077212 */ /* 0x000fc600078e3cff */
[----:B------:R-:W-:Y:S01]  /*94d0*/  IMAD R6, R0, 0x8, R3 ;  /* 0x0000000800067824 */ /* 0x000fe200078e0203 */
[----:B------:R-:W-:Y:S01]  /*94e0*/  SHF.L.U32 R5, R7, 0x1f, RZ ;  /* 0x0000001f07057819 */ /* 0x000fe200000006ff */
[----:B-1----:R-:W-:Y:S06]  /*94f0*/  @!P0 BRA `(.L_x_211) ;  /* 0x0000000400a88947 */ /* 0x002fec0003800000 */
.L_x_228:
[----:B------:R-:W1:Y:S01]  /*9500*/  SYNCS.PHASECHK.TRANS64.TRYWAIT P0, [R6+URZ], R5 ;  /* 0x00000005060075a7 */ /* 0x000e62000800017f */
[----:B------:R-:W-:-:S05]  /*9510*/  VIADD R0, R0, 0x1 ;  /* 0x0000000100007836 */ /* 0x000fca0000000000 */
[----:B------:R-:W-:-:S04]  /*9520*/  ISETP.NE.AND P1, PT, R0, 0xa, PT ;  /* 0x0000000a0000780c */ /* 0x000fc80003f25270 */
[----:B------:R-:W-:Y:S02]  /*9530*/  SEL R2, RZ, 0x1, P1 ;  /* 0x00000001ff027807 */ /* 0x000fe40000800000 */
[----:B------:R-:W-:Y:S02]  /*9540*/  SEL R0, R0, RZ, P1 ;  /* 0x000000ff00007207 */ /* 0x000fe40000800000 */
[----:B------:R-:W-:-:S03]  /*9550*/  LOP3.LUT R7, R7, R2, RZ, 0x3c, !PT ;  /* 0x0000000207077212 */ /* 0x000fc600078e3cff */
[----:B0-----:R-:W-:Y:S01]  /*9560*/  IMAD R9, R0, 0x8, R3 ;  /* 0x0000000800097824 */ /* 0x001fe200078e0203 */
[----:B------:R-:W-:Y:S01]  /*9570*/  SHF.L.U32 R4, R7, 0x1f, RZ ;  /* 0x0000001f07047819 */ /* 0x000fe200000006ff */
[----:B-1----:R-:W-:Y:S06]  /*9580*/  @!P0 BRA `(.L_x_212) ;  /* 0x0000000400988947 */ /* 0x002fec0003800000 */
.L_x_229:
        /* <DEDUP_REMOVED lines=9> */
.L_x_230:
        /* <DEDUP_REMOVED lines=9> */
.L_x_231:
        /* <DEDUP_REMOVED lines=9> */
.L_x_232:
        /* <DEDUP_REMOVED lines=9> */
.L_x_233:
        /* <DEDUP_REMOVED lines=9> */
.L_x_234:
[----:B------:R-:W1:Y:S01]  /*9860*/  SYNCS.PHASECHK.TRANS64.TRYWAIT P0, [R6+URZ], R5 ;  /* 0x00000005060075a7 */ /* 0x000e62000800017f */
[----:B------:R-:W-:-:S05]  /*9870*/  VIADD R0, R0, 0x1 ;  /* 0x0000000100007836 */ /* 0x000fca0000000000 */
[----:B------:R-:W-:-:S04]  /*9880*/  ISETP.NE.AND P1, PT, R0, 0xa, PT ;  /* 0x0000000a0000780c */ /* 0x000fc80003f25270 */
[----:B------:R-:W-:Y:S02]  /*9890*/  SEL R2, RZ, 0x1, P1 ;  /* 0x00000001ff027807 */ /* 0x000fe40000800000 */
[----:B------:R-:W-:Y:S02]  /*98a0*/  SEL R0, R0, RZ, P1 ;  /* 0x000000ff00007207 */ /* 0x000fe40000800000 */
[----:B------:R-:W-:Y:S01]  /*98b0*/  LOP3.LUT R2, R7, R2, RZ, 0x3c, !PT ;  /* 0x0000000207027212 */ /* 0x000fe200078e3cff */
[----:B-1----:R-:W-:Y:S06]  /*98c0*/  @!P0 BRA `(.L_x_218) ;  /* 0x0000000400408947 */ /* 0x002fec0003800000 */
.L_x_235:
[----:B------:R-:W-:Y:S01]  /*98d0*/  IMAD R3, R0, 0x8, R3 ;  /* 0x0000000800037824 */ /* 0x000fe200078e0203 */
[----:B------:R-:W-:-:S07]  /*98e0*/  SHF.L.U32 R0, R2, 0x1f, RZ ;  /* 0x0000001f02007819 */ /* 0x000fce00000006ff */
.L_x_219:
[----:B--2---:R2:W3:Y:S02]  /*98f0*/  SYNCS.PHASECHK.TRANS64.TRYWAIT P0, [R3+URZ], R0 ;  /* 0x00000000030075a7 */ /* 0x0044e4000800017f */
[----:B---3--:R-:W-:Y:S05]  /*9900*/  @!P0 NANOSLEEP.SYNCS 0x989680 ;  /* 0x009896800000895d */ /* 0x008fea0003900000 */
[----:B------:R-:W3:Y:S02]  /*9910*/  @!P0 SYNCS.PHASECHK.TRANS64 P0, [R3+URZ], R0 ;  /* 0x00000000030085a7 */ /* 0x000ee4000800007f */
[----:B---3--:R-:W-:Y:S05]  /*9920*/  @!P0 BRA `(.L_x_219) ;  /* 0xfffffffc00f08947 */ /* 0x008fea000383ffff */
.L_x_208:
[----:B------:R-:W-:Y:S05]  /*9930*/  BSYNC B0 ;  /* 0x0000000000007941 */ /* 0x000fea0003800000 */
.L_x_207:
[----:B------:R-:W-:Y:S05]  /*9940*/  EXIT ;  /* 0x000000000000794d */ /* 0x000fea0003800000 */
.L_x_18:
[----:B---3--:R3:W4:Y:S02]  /*9950*/  SYNCS.PHASECHK.TRANS64.TRYWAIT P1, [R3+URZ], R0 ;  /* 0x00000000030075a7 */ /* 0x008724000802017f */
[----:B----4-:R-:W-:Y:S05]  /*9960*/  @!P1 NANOSLEEP.SYNCS 0x989680 ;  /* 0x009896800000995d */ /* 0x010fea0003900000 */
[----:B------:R-:W4:Y:S02]  /*9970*/  @!P1 SYNCS.PHASECHK.TRANS64 P1, [R3+URZ], R0 ;  /* 0x00000000030095a7 */ /* 0x000f24000802007f */
[----:B----4-:R-:W-:Y:S05]  /*9980*/  @!P1 BRA `(.L_x_18) ;  /* 0xfffffffc00f09947 */ /* 0x010fea000383ffff */
[----:B------:R-:W-:Y:S05]  /*9990*/  BRA `(.L_x_17) ;  /* 0xffffff7800587947 */ /* 0x000fea000383ffff */
.L_x_23:
[----:B-1----:R-:W-:-:S04]  /*99a0*/  IMAD.U32 R5, RZ, RZ, UR8 ;  /* 0x00000008ff057e24 */ /* 0x002fc8000f8e00ff */
[----:B------:R1:W2:Y:S03]  /*99b0*/  SYNCS.PHASECHK.TRANS64.TRYWAIT P1, [R5+URZ], R4 ;  /* 0x00000004050075a7 */ /* 0x0002a6000802017f */
[----:B--2---:R-:W-:Y:S05]  /*99c0*/  @!P1 NANOSLEEP.SYNCS 0x989680 ;  /* 0x009896800000995d */ /* 0x004fea0003900000 */
[----:B------:R-:W2:Y:S02]  /*99d0*/  @!P1 SYNCS.PHASECHK.TRANS64 P1, [R5+URZ], R4 ;  /* 0x00000004050095a7 */ /* 0x000ea4000802007f */
[----:B--2---:R-:W-:Y:S05]  /*99e0*/  @!P1 BRA `(.L_x_23) ;  /* 0xfffffffc00ec9947 */ /* 0x004fea000383ffff */
[----:B------:R-:W-:Y:S05]  /*99f0*/  BRA `(.L_x_22) ;  /* 0xffffff8000a47947 */ /* 0x000fea000383ffff */
.L_x_194:
[----:B------:R-:W-:Y:S01]  /*9a00*/  BSSY B1, `(.L_x_220) ;  /* 0x0000006000017945 */ /* 0x000fe20003800000 */
[----:B------:R-:W-:-:S07]  /*9a10*/  IMAD.MOV.U32 R15, RZ, RZ, -0x1 ;  /* 0xffffffffff0f7424 */ /* 0x000fce00078e00ff */
[----:B------:R-:W-:Y:S05]  /*9a20*/  WARPSYNC.COLLECTIVE R15, `(.L_x_221) ;  /* 0x000000000f0c7348 */ /* 0x000fea0003c00000 */
[----:B------:R-:W-:Y:S02]  /*9a30*/  ELECT P6, UR62, PT ;  /* 0x00000000003e782f */ /* 0x000fe400038c0000 */
[----:B------:R-:W-:Y:S01]  /*9a40*/  MOV R14, UR62 ;  /* 0x0000003e000e7c02 */ /* 0x000fe20008000f00 */
[----:B------:R-:W-:Y:S10]  /*9a50*/  ENDCOLLECTIVE ;  /* 0x000000000000791b */ /* 0x000ff40003800000 */
.L_x_221:
[----:B------:R-:W-:Y:S05]  /*9a60*/  BSYNC B1 ;  /* 0x0000000000017941 */ /* 0x000fea0003800000 */
.L_x_220:
[----:B------:R-:W-:Y:S05]  /*9a70*/  BRA `(.L_x_222) ;  /* 0xffffffec00707947 */ /* 0x000fea000383ffff */
.L_x_197:
[----:B0-----:R0:W1:Y:S02]  /*9a80*/  SYNCS.PHASECHK.TRANS64.TRYWAIT P1, [R14+URZ+0x50], R7 ;  /* 0x000050070e0075a7 */ /* 0x001064000802017f */
[----:B-1----:R-:W-:Y:S05]  /*9a90*/  @!P1 NANOSLEEP.SYNCS 0x989680 ;  /* 0x009896800000995d */ /* 0x002fea0003900000 */
[----:B------:R-:W1:Y:S02]  /*9aa0*/  @!P1 SYNCS.PHASECHK.TRANS64 P1, [R14+URZ+0x50], R7 ;  /* 0x000050070e0095a7 */ /* 0x000e64000802007f */
[----:B-1----:R-:W-:Y:S05]  /*9ab0*/  @!P1 BRA `(.L_x_197) ;  /* 0xfffffffc00f09947 */ /* 0x002fea000383ffff */
[----:B------:R-:W-:Y:S05]  /*9ac0*/  BRA `(.L_x_223) ;  /* 0xffffffec00a47947 */ /* 0x000fea000383ffff */
.L_x_206:
[----:B------:R-:W-:Y:S01]  /*9ad0*/  BSSY B0, `(.L_x_224) ;  /* 0x0000006000007945 */ /* 0x000fe20003800000 */
[----:B------:R-:W-:-:S07]  /*9ae0*/  IMAD.MOV.U32 R15, RZ, RZ, -0x1 ;  /* 0xffffffffff0f7424 */ /* 0x000fce00078e00ff */
[----:B------:R-:W-:Y:S05]  /*9af0*/  WARPSYNC.COLLECTIVE R15, `(.L_x_225) ;  /* 0x000000000f0c7348 */ /* 0x000fea0003c00000 */
[----:B------:R-:W-:Y:S02]  /*9b00*/  ELECT P6, UR62, PT ;  /* 0x00000000003e782f */ /* 0x000fe400038c0000 */
[----:B------:R-:W-:Y:S01]  /*9b10*/  MOV R14, UR62 ;  /* 0x0000003e000e7c02 */ /* 0x000fe20008000f00 */
[----:B------:R-:W-:Y:S10]  /*9b20*/  ENDCOLLECTIVE ;  /* 0x000000000000791b */ /* 0x000ff40003800000 */
.L_x_225:
[----:B------:R-:W-:Y:S05]  /*9b30*/  BSYNC B0 ;  /* 0x0000000000007941 */ /* 0x000fea0003800000 */
.L_x_224:
[----:B------:R-:W-:Y:S05]  /*9b40*/  BRA `(.L_x_226) ;  /* 0xfffffff400f47947 */ /* 0x000fea000383ffff */
.L_x_210:
[----:B0-----:R0:W1:Y:S02]  /*9b50*/  SYNCS.PHASECHK.TRANS64.TRYWAIT P0, [R7+URZ], R2 ;  /* 0x00000002070075a7 */ /* 0x001064000800017f */
[----:B-1----:R-:W-:Y:S05]  /*9b60*/  @!P0 NANOSLEEP.SYNCS 0x989680 ;  /* 0x009896800000895d */ /* 0x002fea0003900000 */
[----:B------:R-:W1:Y:S02]  /*9b70*/  @!P0 SYNCS.PHASECHK.TRANS64 P0, [R7+URZ], R2 ;  /* 0x00000002070085a7 */ /* 0x000e64000800007f */
[----:B-1----:R-:W-:Y:S05]  /*9b80*/  @!P0 BRA `(.L_x_210) ;  /* 0xfffffffc00f08947 */ /* 0x002fea000383ffff */
[----:B------:R-:W-:Y:S05]  /*9b90*/  BRA `(.L_x_227) ;  /* 0xfffffff800347947 */ /* 0x000fea000383ffff */
.L_x_211:
[----:B0-----:R0:W1:Y:S02]  /*9ba0*/  SYNCS.PHASECHK.TRANS64.TRYWAIT P0, [R9+URZ], R4 ;  /* 0x00000004090075a7 */ /* 0x001064000800017f */
[----:B-1----:R-:W-:Y:S05]  /*9bb0*/  @!P0 NANOSLEEP.SYNCS 0x989680 ;  /* 0x009896800000895d */ /* 0x002fea0003900000 */
[----:B------:R-:W1:Y:S02]  /*9bc0*/  @!P0 SYNCS.PHASECHK.TRANS64 P0, [R9+URZ], R4 ;  /* 0x00000004090085a7 */ /* 0x000e64000800007f */
[----:B-1----:R-:W-:Y:S05]  /*9bd0*/  @!P0 BRA `(.L_x_211) ;  /* 0xfffffffc00f08947 */ /* 0x002fea000383ffff */
[----:B------:R-:W-:Y:S05]  /*9be0*/  BRA `(.L_x_228) ;  /* 0xfffffff800447947 */ /* 0x000fea000383ffff */
.L_x_212:
[----:B0-----:R0:W1:Y:S02]  /*9bf0*/  SYNCS.PHASECHK.TRANS64.TRYWAIT P0, [R6+URZ], R5 ;  /* 0x00000005060075a7 */ /* 0x001064000800017f */
[----:B-1----:R-:W-:Y:S05]  /*9c00*/  @!P0 NANOSLEEP.SYNCS 0x989680 ;  /* 0x009896800000895d */ /* 0x002fea0003900000 */
[----:B------:R-:W1:Y:S02]  /*9c10*/  @!P0 SYNCS.PHASECHK.TRANS64 P0, [R6+URZ], R5 ;  /* 0x00000005060085a7 */ /* 0x000e64000800007f */
[----:B-1----:R-:W-:Y:S05]  /*9c20*/  @!P0 BRA `(.L_x_212) ;  /* 0xfffffffc00f08947 */ /* 0x002fea000383ffff */
[----:B------:R-:W-:Y:S05]  /*9c30*/  BRA `(.L_x_229) ;  /* 0xfffffff800547947 */ /* 0x000fea000383ffff */
.L_x_213:
[----:B0-----:R0:W1:Y:S02]  /*9c40*/  SYNCS.PHASECHK.TRANS64.TRYWAIT P0, [R9+URZ], R4 ;  /* 0x00000004090075a7 */ /* 0x001064000800017f */
[----:B-1----:R-:W-:Y:S05]  /*9c50*/  @!P0 NANOSLEEP.SYNCS 0x989680 ;  /* 0x009896800000895d */ /* 0x002fea0003900000 */
[----:B------:R-:W1:Y:S02]  /*9c60*/  @!P0 SYNCS.PHASECHK.TRANS64 P0, [R9+URZ], R4 ;  /* 0x00000004090085a7 */ /* 0x000e64000800007f */
[----:B-1----:R-:W-:Y:S05]  /*9c70*/  @!P0 BRA `(.L_x_213) ;  /* 0xfffffffc00f08947 */ /* 0x002fea000383ffff */
[----:B------:R-:W-:Y:S05]  /*9c80*/  BRA `(.L_x_230) ;  /* 0xfffffff800647947 */ /* 0x000fea000383ffff */
.L_x_214:
[----:B0-----:R0:W1:Y:S02]  /*9c90*/  SYNCS.PHASECHK.TRANS64.TRYWAIT P0, [R6+URZ], R5 ;  /* 0x00000005060075a7 */ /* 0x001064000800017f */
[----:B-1----:R-:W-:Y:S05]  /*9ca0*/  @!P0 NANOSLEEP.SYNCS 0x989680 ;  /* 0x009896800000895d */ /* 0x002fea0003900000 */
[----:B------:R-:W1:Y:S02]  /*9cb0*/  @!P0 SYNCS.PHASECHK.TRANS64 P0, [R6+URZ], R5 ;  /* 0x00000005060085a7 */ /* 0x000e64000800007f */
[----:B-1----:R-:W-:Y:S05]  /*9cc0*/  @!P0 BRA `(.L_x_214) ;  /* 0xfffffffc00f08947 */ /* 0x002fea000383ffff */
[----:B------:R-:W-:Y:S05]  /*9cd0*/  BRA `(.L_x_231) ;  /* 0xfffffff800747947 */ /* 0x000fea000383ffff */
.L_x_215:
[----:B0-----:R0:W1:Y:S02]  /*9ce0*/  SYNCS.PHASECHK.TRANS64.TRYWAIT P0, [R9+URZ], R4 ;  /* 0x00000004090075a7 */ /* 0x001064000800017f */
[----:B-1----:R-:W-:Y:S05]  /*9cf0*/  @!P0 NANOSLEEP.SYNCS 0x989680 ;  /* 0x009896800000895d */ /* 0x002fea0003900000 */
[----:B------:R-:W1:Y:S02]  /*9d00*/  @!P0 SYNCS.PHASECHK.TRANS64 P0, [R9+URZ], R4 ;  /* 0x00000004090085a7 */ /* 0x000e64000800007f */
[----:B-1----:R-:W-:Y:S05]  /*9d10*/  @!P0 BRA `(.L_x_215) ;  /* 0xfffffffc00f08947 */ /* 0x002fea000383ffff */
[----:B------:R-:W-:Y:S05]  /*9d20*/  BRA `(.L_x_232) ;  /* 0xfffffff800847947 */ /* 0x000fea000383ffff */
.L_x_216:
[----:B0-----:R0:W1:Y:S02]  /*9d30*/  SYNCS.PHASECHK.TRANS64.TRYWAIT P0, [R6+URZ], R5 ;  /* 0x00000005060075a7 */ /* 0x001064000800017f */
[----:B-1----:R-:W-:Y:S05]  /*9d40*/  @!P0 NANOSLEEP.SYNCS 0x989680 ;  /* 0x009896800000895d */ /* 0x002fea0003900000 */
[----:B------:R-:W1:Y:S02]  /*9d50*/  @!P0 SYNCS.PHASECHK.TRANS64 P0, [R6+URZ], R5 ;  /* 0x00000005060085a7 */ /* 0x000e64000800007f */
[----:B-1----:R-:W-:Y:S05]  /*9d60*/  @!P0 BRA `(.L_x_216) ;  /* 0xfffffffc00f08947 */ /* 0x002fea000383ffff */
[----:B------:R-:W-:Y:S05]  /*9d70*/  BRA `(.L_x_233) ;  /* 0xfffffff800947947 */ /* 0x000fea000383ffff */
.L_x_217:
[----:B0-----:R0:W1:Y:S02]  /*9d80*/  SYNCS.PHASECHK.TRANS64.TRYWAIT P0, [R9+URZ], R4 ;  /* 0x00000004090075a7 */ /* 0x001064000800017f */
[----:B-1----:R-:W-:Y:S05]  /*9d90*/  @!P0 NANOSLEEP.SYNCS 0x989680 ;  /* 0x009896800000895d */ /* 0x002fea0003900000 */
[----:B------:R-:W1:Y:S02]  /*9da0*/  @!P0 SYNCS.PHASECHK.TRANS64 P0, [R9+URZ], R4 ;  /* 0x00000004090085a7 */ /* 0x000e64000800007f */
[----:B-1----:R-:W-:Y:S05]  /*9db0*/  @!P0 BRA `(.L_x_217) ;  /* 0xfffffffc00f08947 */ /* 0x002fea000383ffff */
[----:B------:R-:W-:Y:S05]  /*9dc0*/  BRA `(.L_x_234) ;  /* 0xfffffff800a47947 */ /* 0x000fea000383ffff */
.L_x_218:
[----:B-1----:R1:W2:Y:S02]  /*9dd0*/  SYNCS.PHASECHK.TRANS64.TRYWAIT P0, [R6+URZ], R5 ;  /* 0x00000005060075a7 */ /* 0x0022a4000800017f */
[----:B--2---:R-:W-:Y:S05]  /*9de0*/  @!P0 NANOSLEEP.SYNCS 0x989680 ;  /* 0x009896800000895d */ /* 0x004fea0003900000 */
[----:B------:R-:W2:Y:S02]  /*9df0*/  @!P0 SYNCS.PHASECHK.TRANS64 P0, [R6+URZ], R5 ;  /* 0x00000005060085a7 */ /* 0x000ea4000800007f */
[----:B--2---:R-:W-:Y:S05]  /*9e00*/  @!P0 BRA `(.L_x_218) ;  /* 0xfffffffc00f08947 */ /* 0x004fea000383ffff */
[----:B------:R-:W-:Y:S05]  /*9e10*/  BRA `(.L_x_235) ;  /* 0xfffffff800ac7947 */ /* 0x000fea000383ffff */
.L_x_236:
[----:B------:R-:W-:-:S00]  /*9e20*/  BRA `(.L_x_236) ;  /* 0xfffffffc00fc7947 */ /* 0x000fc0000383ffff */
[----:B------:R-:W-:-:S00]  /*9e30*/  NOP ;  /* 0x0000000000007918 */ /* 0x000fc00000000000 */
        /* <DEDUP_REMOVED lines=12> */
.L_x_237:


//--------------------- .nv.global.init           --------------------------
	.section	.nv.global.init,"aw",@progbits
.nv.global.init:
	.type		$str$22,@object
	.size		$str$22,($str$23 - $str$22)
$str$22:
        /*0000*/ 	.byte	0x6b, 0x5f, 0x74, 0x69, 0x6c, 0x65, 0x5f, 0x63, 0x6f, 0x75, 0x6e, 0x74, 0x20, 0x3e, 0x3d, 0x20
        /*0010*/ 	.byte	0x31, 0x00
	.type		$str$23,@object
	.size		$str$23,(__unnamed_1 - $str$23)
$str$23:
        /*0012*/ 	.byte	0x2f, 0x74, 0x6d, 0x70, 0x2f, 0x63, 0x75, 0x74, 0x6c, 0x61, 0x73, 0x73, 0x5f, 0x73, 0x77, 0x65
        /*0022*/ 	.byte	0x65, 0x70, 0x5f, 0x73, 0x72, 0x63, 0x2f, 0x69, 0x6e, 0x63, 0x6c, 0x75, 0x64, 0x65, 0x2f, 0x63
        /*0032*/ 	.byte	0x75, 0x74, 0x6c, 0x61, 0x73, 0x73, 0x2f, 0x67, 0x65, 0x6d, 0x6d, 0x2f, 0x63, 0x6f, 0x6c, 0x6c
        /*0042*/ 	.byte	0x65, 0x63, 0x74, 0x69, 0x76, 0x65, 0x2f, 0x73, 0x6d, 0x39, 0x30, 0x5f, 0x6d, 0x6d, 0x61, 0x5f
        /*0052*/ 	.byte	0x74, 0x6d, 0x61, 0x5f, 0x67, 0x6d, 0x6d, 0x61, 0x5f, 0x73, 0x73, 0x5f, 0x77, 0x61, 0x72, 0x70
        /*0062*/ 	.byte	0x73, 0x70, 0x65, 0x63, 0x69, 0x61, 0x6c, 0x69, 0x7a, 0x65, 0x64, 0x2e, 0x68, 0x70, 0x70, 0x00
	.type		__unnamed_1,@object
	.size		__unnamed_1,(.L_0 - __unnamed_1)
__unnamed_1:
        /*0072*/ 	.byte	0x76, 0x6f, 0x69, 0x64, 0x20, 0x63, 0x75, 0x74, 0x6c, 0x61, 0x73, 0x73, 0x3a, 0x3a, 0x67, 0x65
        /* <DEDUP_REMOVED lines=179> */
        /*0bb2*/ 	.byte	0x69, 0x64, 0x65, 0x6e, 0x74, 0x69, 0x74, 0x79, 0x5d, 0x00
.L_0:


//--------------------- .nv.shared._ZN7cutlass13device_kernelINS_4gemm6kernel13GemmUniversalIN4cute5tupleIJiiiiEEENS1_10collective13CollectiveMmaINS1_34MainloopSm90TmaGmmaWarpSpecializedILi10ENS5_IJNS4_1CILi1EEESB_SB_EEENS1_35KernelTmaWarpSpecializedCooperativeEEENS5_IJNSA_ILi256EEENSA_ILi80EEENSA_ILi32EEEEEENS_6half_tENS5_IJlSB_lEEESJ_SK_NS4_8TiledMMAINS4_8MMA_AtomIJNS4_4SM904GMMA25MMA_64x16x16_F32F16F16_SSILNSO_5MajorE0ELSQ_0ELNSO_7ScaleInE1ELSR_1EEEEEENS4_6LayoutINS5_IJNSA_ILi2EEESB_SB_EEENS5_IJSB_NSA_ILi0EEESX_EEEEENS5_IJNS4_10UnderscoreES10_S10_EEEEENS4_13SM90_TMA_LOADENS4_14ComposedLayoutINS4_7SwizzleILi2ELi4ELi3EEENS4_18smem_ptr_flag_bitsILi16EEENSU_INS5_IJNSA_ILi8EEESH_EEENS5_IJSH_SB_EEEEEEEvNS4_8identityES13_S1D_vS1E_EENS_8epilogue10collective6detail29Sm90TmaWarpSpecializedAdapterINS1H_15DefaultEpilogueISJ_SK_SK_NS1G_6thread17LinearCombinationISJ_Li1EffLNS1L_9ScaleType4KindE0ELNS_15FloatRoundStyleE2ESJ_EENS1_15EpilogueDefaultEEEEEvvEEEEvNT_6ParamsE --------------------------
	.section	.nv.shared._ZN7cutlass13device_kernelINS_4gemm6kernel13GemmUniversalIN4cute5tupleIJiiiiEEENS1_10collective13CollectiveMmaINS1_34MainloopSm90TmaGmmaWarpSpecializedILi10ENS5_IJNS4_1CILi1EEESB_SB_EEENS1_35KernelTmaWarpSpecializedCooperativeEEENS5_IJNSA_ILi256EEENSA_ILi80EEENSA_ILi32EEEEEENS_6half_tENS5_IJlSB_lEEESJ_SK_NS4_8TiledMMAINS4_8MMA_AtomIJNS4_4SM904GMMA25MMA_64x16x16_F32F16F16_SSILNSO_5MajorE0ELSQ_0ELNSO_7ScaleInE1ELSR_1EEEEEENS4_6LayoutINS5_IJNSA_ILi2EEESB_SB_EEENS5_IJSB_NSA_ILi0EEESX_EEEEENS5_IJNS4_10UnderscoreES10_S10_EEEEENS4_13SM90_TMA_LOADENS4_14ComposedLayoutINS4_7SwizzleILi2ELi4ELi3EEENS4_18smem_ptr_flag_bitsILi16EEENSU_INS5_IJNSA_ILi8EEESH_EEENS5_IJSH_SB_EEEEEEEvNS4_8identityES13_S1D_vS1E_EENS_8epilogue10collective6detail29Sm90TmaWarpSpecializedAdapterINS1H_15DefaultEpilogueISJ_SK_SK_NS1G_6thread17LinearCombinationISJ_Li1EffLNS1L_9ScaleType4KindE0ELNS_15FloatRoundStyleE2ESJ_EENS1_15EpilogueDefaultEEEEEvvEEEEvNT_6ParamsE,"aw",@nobits
	.sectionflags	@""
	.align	16
	.zero		1024


//--------------------- .nv.shared.reserved.0     --------------------------
	.section	.nv.shared.reserved.0,"aw",@nobits
	.weak		__nv_reservedSMEM_offset_0_alias
	.size		__nv_reservedSMEM_offset_0_alias, 0, 0
	.other		__nv_reservedSMEM_offset_0_alias,@"STO_CUDA_RESERVED_SHARED STV_DEFAULT"
__nv_reservedSMEM_offset_0_alias:
	.zero		0


//--------------------- .nv.global                --------------------------
	.section	.nv.global,"aw",@nobits
.nv.global:
	.type		_ZN39_INTERNAL_d0cf2469_4_k_cu_5462bb1b_43154cute1_E,@object
	.size		_ZN39_INTERNAL_d0cf2469_4_k_cu_5462bb1b_43154cute1_E,(_ZN39_INTERNAL_d0cf2469_4_k_cu_5462bb1b_43154cuda3std3__45__cpo6cbeginE - _ZN39_INTERNAL_d0cf2469_4_k_cu_5462bb1b_43154cute1_E)
_ZN39_INTERNAL_d0cf2469_4_k_cu_5462bb1b_43154cute1_E:
	.zero		1
	.type		_ZN39_INTERNAL_d0cf2469_4_k_cu_5462bb1b_43154cuda3std3__45__cpo6cbeginE,@object
	.size		_ZN39_INTERNAL_d0cf2469_4_k_cu_5462bb1b_43154cuda3std3__45__cpo6cbeginE,(_ZN39_INTERNAL_d0cf2469_4_k_cu_5462bb1b_43154cuda3std3__48in_placeE - _ZN39_INTERNAL_d0cf2469_4_k_cu_5462bb1b_43154cuda3std3__45__cpo6cbeginE)
_ZN39_INTERNAL_d0cf2469_4_k_cu_5462bb1b_43154cuda3std3__45__cpo6cbeginE:
	.zero		1
	.type		_ZN39_INTERNAL_d0cf2469_4_k_cu_5462bb1b_43154cuda3std3__48in_placeE,@object
	.size		_ZN39_INTERNAL_d0cf2469_4_k_cu_5462bb1b_43154cuda3std3__48in_placeE,(_ZN39_INTERNAL_d0cf2469_4_k_cu_5462bb1b_43154cuda3std6ranges3__45__cpo9iter_moveE - _ZN39_INTERNAL_d0cf2469_4_k_cu_5462bb1b_43154cuda3std3__48in_placeE)
_ZN39_INTERNAL_d0cf2469_4_k_cu_5462bb1b_43154cuda3std3__48in_placeE:
	.zero		1
	.type		_ZN39_INTERNAL_d0cf2469_4_k_cu_5462bb1b_43154cuda3std6ranges3__45__cpo9iter_moveE,@object
	.size		_ZN39_INTERNAL_d0cf2469_4_k_cu_5462bb1b_43154cuda3std6ranges3__45__cpo9iter_moveE,(_ZN39_INTERNAL_d0cf2469_4_k_cu_5462bb1b_43154cuda3std3__45__cpo5beginE - _ZN39_INTERNAL_d0cf2469_4_k_cu_5462bb1b_43154cuda3std6ranges3__45__cpo9iter_moveE)
_ZN39_INTERNAL_d0cf2469_4_k_cu_5462bb1b_43154cuda3std6ranges3__45__cpo9iter_moveE:
	.zero		1
	.type		_ZN39_INTERNAL_d0cf2469_4_k_cu_5462bb1b_43154cuda3std3__45__cpo5beginE,@object
	.size		_ZN39_INTERNAL_d0cf2469_4_k_cu_5462bb1b_43154cuda3std3__45__cpo5beginE,(_ZN39_INTERNAL_d0cf2469_4_k_cu_5462bb1b_43154cuda3std3__441_GLOBAL__N__d0cf2469_4_k_cu_5462bb1b_43156ignoreE - _ZN39_INTERNAL_d0cf2469_4_k_cu_5462bb1b_43154cuda3std3__45__cpo5beginE)
_ZN39_INTERNAL_d0cf2469_4_k_cu_5462bb1b_43154cuda3std3__45__cpo5beginE:
	.zero		1
	.type		_ZN39_INTERNAL_d0cf2469_4_k_cu_5462bb1b_43154cuda3std3__441_GLOBAL__N__d0cf2469_4_k_cu_5462bb1b_43156ignoreE,@object
	.size		_ZN39_INTERNAL_d0cf2469_4_k_cu_5462bb1b_43154cuda3std3__441_GLOBAL__N__d0cf2469_4_k_cu_5462bb1b_43156ignoreE,(_ZN39_INTERNAL_d0cf2469_4_k_cu_5462bb1b_43154cute7productE - _ZN39_INTERNAL_d0cf2469_4_k_cu_5462bb1b_43154cuda3std3__441_GLOBAL__N__d0cf2469_4_k_cu_5462bb1b_43156ignoreE)
_ZN39_INTERNAL_d0cf2469_4_k_cu_5462bb1b_43154cuda3std3__441_GLOBAL__N__d0cf2469_4_k_cu_5462bb1b_43156ignoreE:
	.zero		1
	.type		_ZN39_INTERNAL_d0cf2469_4_k_cu_5462bb1b_43154cute7productE,@object
	.size		_ZN39_INTERNAL_d0cf2469_4_k_cu_5462bb1b_43154cute7productE,(_ZN39_INTERNAL_d0cf2469_4_k_cu_5462bb1b_43154cuda3std3__45__cpo3endE - _ZN39_INTERNAL_d0cf2469_4_k_cu_5462bb1b_43154cute7productE)
_ZN39_INTERNAL_d0cf2469_4_k_cu_5462bb1b_43154cute7productE:
	.zero		1
	.type		_ZN39_INTERNAL_d0cf2469_4_k_cu_5462bb1b_43154cuda3std3__45__cpo3endE,@object
	.size		_ZN39_INTERNAL_d0cf2469_4_k_cu_5462bb1b_43154cuda3std3__45__cpo3endE,(_ZN39_INTERNAL_d0cf2469_4_k_cu_5462bb1b_43154cuda3std3__419piecewise_constructE - _ZN39_INTERNAL_d0cf2469_4_k_cu_5462bb1b_43154cuda3std3__45__cpo3endE)
_ZN39_INTERNAL_d0cf2469_4_k_cu_5462bb1b_43154cuda3std3__45__cpo3endE:
	.zero		1
	.type		_ZN39_INTERNAL_d0cf2469_4_k_cu_5462bb1b_43154cuda3std3__419piecewise_constructE,@object
	.size		_ZN39_INTERNAL_d0cf2469_4_k_cu_5462bb1b_43154cuda3std3__419piecewise_constructE,(_ZN39_INTERNAL_d0cf2469_4_k_cu_5462bb1b_43154cuda3std3__45__cpo4cendE - _ZN39_INTERNAL_d0cf2469_4_k_cu_5462bb1b_43154cuda3std3__419piecewise_constructE)
_ZN39_INTERNAL_d0cf2469_4_k_cu_5462bb1b_43154cuda3std3__419piecewise_constructE:
	.zero		1
	.type		_ZN39_INTERNAL_d0cf2469_4_k_cu_5462bb1b_43154cuda3std3__45__cpo4cendE,@object
	.size		_ZN39_INTERNAL_d0cf2469_4_k_cu_5462bb1b_43154cuda3std3__45__cpo4cendE,(_ZN39_INTERNAL_d0cf2469_4_k_cu_5462bb1b_43154cuda3std6ranges3__45__cpo4swapE - _ZN39_INTERNAL_d0cf2469_4_k_cu_5462bb1b_43154cuda3std3__45__cpo4cendE)
_ZN39_INTERNAL_d0cf2469_4_k_cu_5462bb1b_43154cuda3std3__45__cpo4cendE:
	.zero		1
	.type		_ZN39_INTERNAL_d0cf2469_4_k_cu_5462bb1b_43154cuda3std6ranges3__45__cpo4swapE,@object
	.size		_ZN39_INTERNAL_d0cf2469_4_k_cu_5462bb1b_43154cuda3std6ranges3__45__cpo4swapE,(.L_8 - _ZN39_INTERNAL_d0cf2469_4_k_cu_5462bb1b_43154cuda3std6ranges3__45__cpo4swapE)
_ZN39_INTERNAL_d0cf2469_4_k_cu_5462bb1b_43154cuda3std6ranges3__45__cpo4swapE:
	.zero		1
.L_8:


//--------------------- .nv.constant0._ZN7cutlass13device_kernelINS_4gemm6kernel13GemmUniversalIN4cute5tupleIJiiiiEEENS1_10collective13CollectiveMmaINS1_34MainloopSm90TmaGmmaWarpSpecializedILi10ENS5_IJNS4_1CILi1EEESB_SB_EEENS1_35KernelTmaWarpSpecializedCooperativeEEENS5_IJNSA_ILi256EEENSA_ILi80EEENSA_ILi32EEEEEENS_6half_tENS5_IJlSB_lEEESJ_SK_NS4_8TiledMMAINS4_8MMA_AtomIJNS4_4SM904GMMA25MMA_64x16x16_F32F16F16_SSILNSO_5MajorE0ELSQ_0ELNSO_7ScaleInE1ELSR_1EEEEEENS4_6LayoutINS5_IJNSA_ILi2EEESB_SB_EEENS5_IJSB_NSA_ILi0EEESX_EEEEENS5_IJNS4_10UnderscoreES10_S10_EEEEENS4_13SM90_TMA_LOADENS4_14ComposedLayoutINS4_7SwizzleILi2ELi4ELi3EEENS4_18smem_ptr_flag_bitsILi16EEENSU_INS5_IJNSA_ILi8EEESH_EEENS5_IJSH_SB_EEEEEEEvNS4_8identityES13_S1D_vS1E_EENS_8epilogue10collective6detail29Sm90TmaWarpSpecializedAdapterINS1H_15DefaultEpilogueISJ_SK_SK_NS1G_6thread17LinearCombinationISJ_Li1EffLNS1L_9ScaleType4KindE0ELNS_15FloatRoundStyleE2ESJ_EENS1_15EpilogueDefaultEEEEEvvEEEEvNT_6ParamsE --------------------------
	.section	.nv.constant0._ZN7cutlass13device_kernelINS_4gemm6kernel13GemmUniversalIN4cute5tupleIJiiiiEEENS1_10collective13CollectiveMmaINS1_34MainloopSm90TmaGmmaWarpSpecializedILi10ENS5_IJNS4_1CILi1EEESB_SB_EEENS1_35KernelTmaWarpSpecializedCooperativeEEENS5_IJNSA_ILi256EEENSA_ILi80EEENSA_ILi32EEEEEENS_6half_tENS5_IJlSB_lEEESJ_SK_NS4_8TiledMMAINS4_8MMA_AtomIJNS4_4SM904GMMA25MMA_64x16x16_F32F16F16_SSILNSO_5MajorE0ELSQ_0ELNSO_7ScaleInE1ELSR_1EEEEEENS4_6LayoutINS5_IJNSA_ILi2EEESB_SB_EEENS5_IJSB_NSA_ILi0EEESX_EEEEENS5_IJNS4_10UnderscoreES10_S10_EEEEENS4_13SM90_TMA_LOADENS4_14ComposedLayoutINS4_7SwizzleILi2ELi4ELi3EEENS4_18smem_ptr_flag_bitsILi16EEENSU_INS5_IJNSA_ILi8EEESH_EEENS5_IJSH_SB_EEEEEEEvNS4_8identityES13_S1D_vS1E_EENS_8epilogue10collective6detail29Sm90TmaWarpSpecializedAdapterINS1H_15DefaultEpilogueISJ_SK_SK_NS1G_6thread17LinearCombinationISJ_Li1EffLNS1L_9ScaleType4KindE0ELNS_15FloatRoundStyleE2ESJ_EENS1_15EpilogueDefaultEEEEEvvEEEEvNT_6ParamsE,"a",@progbits
	.sectionflags	@""
	.align	4
.nv.constant0._ZN7cutlass13device_kernelINS_4gemm6kernel13GemmUniversalIN4cute5tupleIJiiiiEEENS1_10collective13CollectiveMmaINS1_34MainloopSm90TmaGmmaWarpSpecializedILi10ENS5_IJNS4_1CILi1EEESB_SB_EEENS1_35KernelTmaWarpSpecializedCooperativeEEENS5_IJNSA_ILi256EEENSA_ILi80EEENSA_ILi32EEEEEENS_6half_tENS5_IJlSB_lEEESJ_SK_NS4_8TiledMMAINS4_8MMA_AtomIJNS4_4SM904GMMA25MMA_64x16x16_F32F16F16_SSILNSO_5MajorE0ELSQ_0ELNSO_7ScaleInE1ELSR_1EEEEEENS4_6LayoutINS5_IJNSA_ILi2EEESB_SB_EEENS5_IJSB_NSA_ILi0EEESX_EEEEENS5_IJNS4_10UnderscoreES10_S10_EEEEENS4_13SM90_TMA_LOADENS4_14ComposedLayoutINS4_7SwizzleILi2ELi4ELi3EEENS4_18smem_ptr_flag_bitsILi16EEENSU_INS5_IJNSA_ILi8EEESH_EEENS5_IJSH_SB_EEEEEEEvNS4_8identityES13_S1D_vS1E_EENS_8epilogue10collective6detail29Sm90TmaWarpSpecializedAdapterINS1H_15DefaultEpilogueISJ_SK_SK_NS1G_6thread17LinearCombinationISJ_Li1EffLNS1L_9ScaleType4KindE0ELNS_15FloatRoundStyleE2ESJ_EENS1_15EpilogueDefaultEEEEEvvEEEEvNT_6ParamsE:
	.zero		1664


//--------------------- SYMBOLS --------------------------

	.type		.nv.reservedSmem.offset0,@object
	.size		.nv.reservedSmem.offset0,0x4
	.type		__assertfail,@function
